	.target	sm_90a

	.elftype	@"ET_EXEC"


//--------------------- .note.nv.tkinfo           --------------------------
	.section	.note.nv.tkinfo,"",@"SHT_NOTE"
	.sectionflags	@"SHF_NOTE_NV_TKINFO"
	.tkinfo
        /*0018*/ 	.word	0x00000002
        /*0030*/ 	.string	""
        /*0030*/ 	.string	"ptxas"
        /*0030*/ 	.string	"Cuda compilation tools, release 13.0, V13.0.88"
        /*0030*/ 	.string	"Build cuda_13.0.r13.0/compiler.36424714_0"
        /*0030*/ 	.string	"-arch sm_90a -m 64 "



//--------------------- .note.nv.cuinfo           --------------------------
	.section	.note.nv.cuinfo,"",@"SHT_NOTE"
	.sectionflags	@"SHF_NOTE_NV_CUINFO"
        /*0018*/ 	.short	0x0002
        /*001a*/ 	.short	0x005a
        /*001c*/ 	.short	0x0082
	.zero		2


//--------------------- .nv.info                  --------------------------
	.section	.nv.info,"",@"SHT_CUDA_INFO"
	.align	4


	//----- nvinfo : EIATTR_REGCOUNT
	.align		4
        /*0000*/ 	.byte	0x04, 0x2f
        /*0002*/ 	.short	(.L_15 - .L_14)
	.align		4
.L_14:
        /*0004*/ 	.word	index@(_ZN7cutlass13device_kernelINS_4gemm6kernel13GemmUniversalIN4cute5tupleIJiiiiEEENS1_10collective13CollectiveMmaINS1_34MainloopSm90TmaGmmaWarpSpecializedILi4ENS5_IJNS4_1CILi2EEENSA_ILi1EEESC_EEENS1_35KernelTmaWarpSpecializedCooperativeEEENS5_IJNSA_ILi128EEENSA_ILi64EEESG_EEEaNS5_IJlSC_lEEEaSJ_NS4_8TiledMMAINS4_8MMA_AtomIJNS4_4SM904GMMA26MMA_64x64x32_S32S8S8_SS_TNEEEENS4_6LayoutISD_NS5_IJSC_NSA_ILi0EEESR_EEEEENS5_IJNS4_10UnderscoreESU_SU_EEEEENS4_13SM90_TMA_LOADENS4_14ComposedLayoutINS4_7SwizzleILi3ELi4ELi3EEENS4_18smem_ptr_flag_bitsILi8EEENSQ_INS5_IJNSA_ILi8EEESG_EEENS5_IJSG_SC_EEEEEEEvNS4_8identityENS4_23SM90_TMA_LOAD_MULTICASTES17_vS18_EENS_8epilogue10collective6detail29Sm90TmaWarpSpecializedAdapterINS1C_15DefaultEpilogueIaSJ_SJ_NS1B_6thread17LinearCombinationIaLi1EiiLNS1G_9ScaleType4KindE0ELNS_15FloatRoundStyleE2EaEENS1_15EpilogueDefaultEEEEEvvEEEEvNT_6ParamsE)
        /*0008*/ 	.word	0x000000a8


	//----- nvinfo : EIATTR_FRAME_SIZE
	.align		4
.L_15:
        /*000c*/ 	.byte	0x04, 0x11
        /*000e*/ 	.short	(.L_17 - .L_16)
	.align		4
.L_16:
        /*0010*/ 	.word	index@(_ZN7cutlass13device_kernelINS_4gemm6kernel13GemmUniversalIN4cute5tupleIJiiiiEEENS1_10collective13CollectiveMmaINS1_34MainloopSm90TmaGmmaWarpSpecializedILi4ENS5_IJNS4_1CILi2EEENSA_ILi1EEESC_EEENS1_35KernelTmaWarpSpecializedCooperativeEEENS5_IJNSA_ILi128EEENSA_ILi64EEESG_EEEaNS5_IJlSC_lEEEaSJ_NS4_8TiledMMAINS4_8MMA_AtomIJNS4_4SM904GMMA26MMA_64x64x32_S32S8S8_SS_TNEEEENS4_6LayoutISD_NS5_IJSC_NSA_ILi0EEESR_EEEEENS5_IJNS4_10UnderscoreESU_SU_EEEEENS4_13SM90_TMA_LOADENS4_14ComposedLayoutINS4_7SwizzleILi3ELi4ELi3EEENS4_18smem_ptr_flag_bitsILi8EEENSQ_INS5_IJNSA_ILi8EEESG_EEENS5_IJSG_SC_EEEEEEEvNS4_8identityENS4_23SM90_TMA_LOAD_MULTICASTES17_vS18_EENS_8epilogue10collective6detail29Sm90TmaWarpSpecializedAdapterINS1C_15DefaultEpilogueIaSJ_SJ_NS1B_6thread17LinearCombinationIaLi1EiiLNS1G_9ScaleType4KindE0ELNS_15FloatRoundStyleE2EaEENS1_15EpilogueDefaultEEEEEvvEEEEvNT_6ParamsE)
        /*0014*/ 	.word	0x00000000


	//----- nvinfo : EIATTR_MIN_STACK_SIZE
	.align		4
.L_17:
        /*0018*/ 	.byte	0x04, 0x12
        /*001a*/ 	.short	(.L_19 - .L_18)
	.align		4
.L_18:
        /*001c*/ 	.word	index@(_ZN7cutlass13device_kernelINS_4gemm6kernel13GemmUniversalIN4cute5tupleIJiiiiEEENS1_10collective13CollectiveMmaINS1_34MainloopSm90TmaGmmaWarpSpecializedILi4ENS5_IJNS4_1CILi2EEENSA_ILi1EEESC_EEENS1_35KernelTmaWarpSpecializedCooperativeEEENS5_IJNSA_ILi128EEENSA_ILi64EEESG_EEEaNS5_IJlSC_lEEEaSJ_NS4_8TiledMMAINS4_8MMA_AtomIJNS4_4SM904GMMA26MMA_64x64x32_S32S8S8_SS_TNEEEENS4_6LayoutISD_NS5_IJSC_NSA_ILi0EEESR_EEEEENS5_IJNS4_10UnderscoreESU_SU_EEEEENS4_13SM90_TMA_LOADENS4_14ComposedLayoutINS4_7SwizzleILi3ELi4ELi3EEENS4_18smem_ptr_flag_bitsILi8EEENSQ_INS5_IJNSA_ILi8EEESG_EEENS5_IJSG_SC_EEEEEEEvNS4_8identityENS4_23SM90_TMA_LOAD_MULTICASTES17_vS18_EENS_8epilogue10collective6detail29Sm90TmaWarpSpecializedAdapterINS1C_15DefaultEpilogueIaSJ_SJ_NS1B_6thread17LinearCombinationIaLi1EiiLNS1G_9ScaleType4KindE0ELNS_15FloatRoundStyleE2EaEENS1_15EpilogueDefaultEEEEEvvEEEEvNT_6ParamsE)
        /*0020*/ 	.word	0x00000000
.L_19:


//--------------------- .nv.compat                --------------------------
	.section	.nv.compat,"",@"SHT_CUDA_COMPAT_INFO"
	.align	4
        /*0000*/ 	.byte	0x02, 0x09, 0x01, 0x00, 0x02, 0x02, 0x04, 0x00, 0x02, 0x05, 0x05, 0x00, 0x03, 0x07, 0x01, 0x01
        /*0010*/ 	.byte	0x02, 0x03, 0x01, 0x00, 0x02, 0x06, 0x01, 0x00, 0x04, 0x0b, 0x08, 0x00, 0x00, 0x00, 0x00, 0x00
        /*0020*/ 	.byte	0x00, 0x00, 0x00, 0x00


//--------------------- .nv.info._ZN7cutlass13device_kernelINS_4gemm6kernel13GemmUniversalIN4cute5tupleIJiiiiEEENS1_10collective13CollectiveMmaINS1_34MainloopSm90TmaGmmaWarpSpecializedILi4ENS5_IJNS4_1CILi2EEENSA_ILi1EEESC_EEENS1_35KernelTmaWarpSpecializedCooperativeEEENS5_IJNSA_ILi128EEENSA_ILi64EEESG_EEEaNS5_IJlSC_lEEEaSJ_NS4_8TiledMMAINS4_8MMA_AtomIJNS4_4SM904GMMA26MMA_64x64x32_S32S8S8_SS_TNEEEENS4_6LayoutISD_NS5_IJSC_NSA_ILi0EEESR_EEEEENS5_IJNS4_10UnderscoreESU_SU_EEEEENS4_13SM90_TMA_LOADENS4_14ComposedLayoutINS4_7SwizzleILi3ELi4ELi3EEENS4_18smem_ptr_flag_bitsILi8EEENSQ_INS5_IJNSA_ILi8EEESG_EEENS5_IJSG_SC_EEEEEEEvNS4_8identityENS4_23SM90_TMA_LOAD_MULTICASTES17_vS18_EENS_8epilogue10collective6detail29Sm90TmaWarpSpecializedAdapterINS1C_15DefaultEpilogueIaSJ_SJ_NS1B_6thread17LinearCombinationIaLi1EiiLNS1G_9ScaleType4KindE0ELNS_15FloatRoundStyleE2EaEENS1_15EpilogueDefaultEEEEEvvEEEEvNT_6ParamsE --------------------------
	.section	.nv.info._ZN7cutlass13device_kernelINS_4gemm6kernel13GemmUniversalIN4cute5tupleIJiiiiEEENS1_10collective13CollectiveMmaINS1_34MainloopSm90TmaGmmaWarpSpecializedILi4ENS5_IJNS4_1CILi2EEENSA_ILi1EEESC_EEENS1_35KernelTmaWarpSpecializedCooperativeEEENS5_IJNSA_ILi128EEENSA_ILi64EEESG_EEEaNS5_IJlSC_lEEEaSJ_NS4_8TiledMMAINS4_8MMA_AtomIJNS4_4SM904GMMA26MMA_64x64x32_S32S8S8_SS_TNEEEENS4_6LayoutISD_NS5_IJSC_NSA_ILi0EEESR_EEEEENS5_IJNS4_10UnderscoreESU_SU_EEEEENS4_13SM90_TMA_LOADENS4_14ComposedLayoutINS4_7SwizzleILi3ELi4ELi3EEENS4_18smem_ptr_flag_bitsILi8EEENSQ_INS5_IJNSA_ILi8EEESG_EEENS5_IJSG_SC_EEEEEEEvNS4_8identityENS4_23SM90_TMA_LOAD_MULTICASTES17_vS18_EENS_8epilogue10collective6detail29Sm90TmaWarpSpecializedAdapterINS1C_15DefaultEpilogueIaSJ_SJ_NS1B_6thread17LinearCombinationIaLi1EiiLNS1G_9ScaleType4KindE0ELNS_15FloatRoundStyleE2EaEENS1_15EpilogueDefaultEEEEEvvEEEEvNT_6ParamsE,"",@"SHT_CUDA_INFO"
	.sectionflags	@""
	.align	4


	//----- nvinfo : EIATTR_CUDA_API_VERSION
	.align		4
        /*0000*/ 	.byte	0x04, 0x37
        /*0002*/ 	.short	(.L_21 - .L_20)
.L_20:
        /*0004*/ 	.word	0x00000082


	//----- nvinfo : EIATTR_KPARAM_INFO
	.align		4
.L_21:
        /*0008*/ 	.byte	0x04, 0x17
        /*000a*/ 	.short	(.L_23 - .L_22)
.L_22:
        /*000c*/ 	.word	0x00000000
        /*0010*/ 	.short	0x0000
        /*0012*/ 	.short	0x0070
        /*0014*/ 	.byte	0x00, 0xf0, 0x01, 0x10


	//----- nvinfo : EIATTR_SPARSE_MMA_MASK
	.align		4
.L_23:
        /*0018*/ 	.byte	0x03, 0x50
        /*001a*/ 	.short	0x0000


	//----- nvinfo : EIATTR_MAXREG_COUNT
	.align		4
        /*001c*/ 	.byte	0x03, 0x1b
        /*001e*/ 	.short	0x00a8


	//----- nvinfo : EIATTR_NUM_BARRIERS
	.align		4
        /*0020*/ 	.byte	0x02, 0x4c
        /*0022*/ 	.byte	0x01
	.zero		1


	//----- nvinfo : EIATTR_EXTERNS
	.align		4
        /*0024*/ 	.byte	0x04, 0x0f
        /*0026*/ 	.short	(.L_25 - .L_24)


	//   ....[0]....
	.align		4
.L_24:
        /*0028*/ 	.word	index@(__assertfail)


	//----- nvinfo : EIATTR_MERCURY_ISA_VERSION
	.align		4
.L_25:
        /*002c*/ 	.byte	0x03, 0x5f
        /*002e*/ 	.short	0x0101


	//----- nvinfo : EIATTR_INT_WARP_WIDE_INSTR_OFFSETS
	.align		4
        /*0030*/ 	.byte	0x04, 0x31
        /*0032*/ 	.short	(.L_27 - .L_26)


	//   ....[0]....
.L_26:
        /*0034*/ 	.word	0x00000480


	//   ....[1]....
        /*0038*/ 	.word	0x000004b0


	//   ....[2]....
        /*003c*/ 	.word	0x00000670


	//   ....[3]....
        /*0040*/ 	.word	0x00001cc0


	//----- nvinfo : EIATTR_COOP_GROUP_MASK_REGIDS
	.align		4
.L_27:
        /*0044*/ 	.byte	0x04, 0x29
        /*0046*/ 	.short	(.L_29 - .L_28)


	//   ....[0]....
.L_28:
        /*0048*/ 	.word	0xffffffff


	//   ....[1]....
        /*004c*/ 	.word	0xffffffff


	//   ....[2]....
        /*0050*/ 	.word	0xffffffff


	//   ....[3]....
        /*0054*/ 	.word	0xffffffff


	//   ....[4]....
        /*0058*/ 	.word	0xffffffff


	//   ....[5]....
        /*005c*/ 	.word	0xffffffff


	//----- nvinfo : EIATTR_COOP_GROUP_INSTR_OFFSETS
	.align		4
.L_29:
        /*0060*/ 	.byte	0x04, 0x28
        /*0062*/ 	.short	(.L_31 - .L_30)


	//   ....[0]....
.L_30:
        /*0064*/ 	.word	0x00000060


	//   ....[1]....
        /*0068*/ 	.word	0x00000070


	//   ....[2]....
        /*006c*/ 	.word	0x00000130


	//   ....[3]....
        /*0070*/ 	.word	0x000002d0


	//   ....[4]....
        /*0074*/ 	.word	0x000007f0


	//   ....[5]....
        /*0078*/ 	.word	0x00001220


	//----- nvinfo : EIATTR_REG_RECONFIG
	.align		4
.L_31:
        /*007c*/ 	.byte	0x01, 0x54
	.zero		2


	//----- nvinfo : EIATTR_SYSCALL_OFFSETS
	.align		4
        /*0080*/ 	.byte	0x04, 0x46
        /*0082*/ 	.short	(.L_33 - .L_32)


	//   ....[0]....
.L_32:
        /*0084*/ 	.word	0x000013e0


	//----- nvinfo : EIATTR_MBARRIER_INSTR_OFFSETS
	.align		4
.L_33:
        /*0088*/ 	.byte	0x04, 0x39
        /*008a*/ 	.short	(.L_35 - .L_34)


	//   ....[0]....
.L_34:
        /*008c*/ 	.word	0x00000230
        /*0090*/ 	.word	0x000000ff
        /*0094*/ 	.word	0x00000000
        /*0098*/ 	.short	0x0100
        /*009a*/ 	.byte	0x08
	.zero		1


	//   ....[1]....
        /*009c*/ 	.word	0x00000240
        /*00a0*/ 	.word	0x000000ff
        /*00a4*/ 	.word	0x00000020
        /*00a8*/ 	.short	0x0100
        /*00aa*/ 	.byte	0x08
	.zero		1


	//   ....[2]....
        /*00ac*/ 	.word	0x00000250
        /*00b0*/ 	.word	0x000000ff
        /*00b4*/ 	.word	0x00000008
        /*00b8*/ 	.short	0x0100
        /*00ba*/ 	.byte	0x08
	.zero		1


	//   ....[3]....
        /*00bc*/ 	.word	0x00000260
        /*00c0*/ 	.word	0x000000ff
        /*00c4*/ 	.word	0x00000028
        /*00c8*/ 	.short	0x0100
        /*00ca*/ 	.byte	0x08
	.zero		1


	//   ....[4]....
        /*00cc*/ 	.word	0x00000270
        /*00d0*/ 	.word	0x000000ff
        /*00d4*/ 	.word	0x00000010
        /*00d8*/ 	.short	0x0100
        /*00da*/ 	.byte	0x08
	.zero		1


	//   ....[5]....
        /*00dc*/ 	.word	0x00000280
        /*00e0*/ 	.word	0x000000ff
        /*00e4*/ 	.word	0x00000030
        /*00e8*/ 	.short	0x0100
        /*00ea*/ 	.byte	0x08
	.zero		1


	//   ....[6]....
        /*00ec*/ 	.word	0x00000290
        /*00f0*/ 	.word	0x000000ff
        /*00f4*/ 	.word	0x00000018
        /*00f8*/ 	.short	0x0100
        /*00fa*/ 	.byte	0x08
	.zero		1


	//   ....[7]....
        /*00fc*/ 	.word	0x000002a0
        /*0100*/ 	.word	0x000000ff
        /*0104*/ 	.word	0x00000038
        /*0108*/ 	.short	0x0100
        /*010a*/ 	.byte	0x08
	.zero		1


	//   ....[8]....
        /*010c*/ 	.word	0x000006f0
        /*0110*/ 	.word	0x000000ff
        /*0114*/ 	.word	0x00000050
        /*0118*/ 	.short	0x0100
        /*011a*/ 	.byte	0x06
	.zero		1


	//   ....[9]....
        /*011c*/ 	.word	0x00000780
        /*0120*/ 	.word	0x000000ff
        /*0124*/ 	.word	0x00000058
        /*0128*/ 	.short	0x0100
        /*012a*/ 	.byte	0x06
	.zero		1


	//   ....[10]....
        /*012c*/ 	.word	0x000014b0
        /*0130*/ 	.word	0x00000003
        /*0134*/ 	.word	0x00000000
        /*0138*/ 	.short	0x010a
        /*013a*/ 	.byte	0x3f
	.zero		1


	//   ....[11]....
        /*013c*/ 	.word	0x000014f0
        /*0140*/ 	.word	0x00000003
        /*0144*/ 	.word	0x00000000
        /*0148*/ 	.short	0x010a
        /*014a*/ 	.byte	0x3f
	.zero		1


	//   ....[12]....
        /*014c*/ 	.word	0x000018c0
        /*0150*/ 	.word	0x00000005
        /*0154*/ 	.word	0x00000000
        /*0158*/ 	.short	0x010a
        /*015a*/ 	.byte	0x3f
	.zero		1


	//   ....[13]....
        /*015c*/ 	.word	0x00001900
        /*0160*/ 	.word	0x00000005
        /*0164*/ 	.word	0x00000000
        /*0168*/ 	.short	0x010a
        /*016a*/ 	.byte	0x3f
	.zero		1


	//   ....[14]....
        /*016c*/ 	.word	0x00001b60
        /*0170*/ 	.word	0x00000005
        /*0174*/ 	.word	0x00000000
        /*0178*/ 	.short	0x0101
        /*017a*/ 	.byte	0x3f
	.zero		1


	//   ....[15]....
        /*017c*/ 	.word	0x00001d40
        /*0180*/ 	.word	0x00000003
        /*0184*/ 	.word	0x00000000
        /*0188*/ 	.short	0x0101
        /*018a*/ 	.byte	0x3f
	.zero		1


	//   ....[16]....
        /*018c*/ 	.word	0x00004c10
        /*0190*/ 	.word	0x00000014
        /*0194*/ 	.word	0x00000020
        /*0198*/ 	.short	0x010a
        /*019a*/ 	.byte	0x3f
	.zero		1


	//   ....[17]....
        /*019c*/ 	.word	0x00004fd0
        /*01a0*/ 	.word	0x00000005
        /*01a4*/ 	.word	0x00000058
        /*01a8*/ 	.short	0x0101
        /*01aa*/ 	.byte	0x3f
	.zero		1


	//   ....[18]....
        /*01ac*/ 	.word	0x000056f0
        /*01b0*/ 	.word	0x00000007
        /*01b4*/ 	.word	0x00000000
        /*01b8*/ 	.short	0x010a
        /*01ba*/ 	.byte	0x3f
	.zero		1


	//   ....[19]....
        /*01bc*/ 	.word	0x00005770
        /*01c0*/ 	.word	0x00000008
        /*01c4*/ 	.word	0x00000000
        /*01c8*/ 	.short	0x010a
        /*01ca*/ 	.byte	0x3f
	.zero		1


	//   ....[20]....
        /*01cc*/ 	.word	0x00005800
        /*01d0*/ 	.word	0x0000000b
        /*01d4*/ 	.word	0x00000000
        /*01d8*/ 	.short	0x010a
        /*01da*/ 	.byte	0x3f
	.zero		1


	//   ....[21]....
        /*01dc*/ 	.word	0x00005890
        /*01e0*/ 	.word	0x00000003
        /*01e4*/ 	.word	0x00000000
        /*01e8*/ 	.short	0x010a
        /*01ea*/ 	.byte	0x3f
	.zero		1


	//   ....[22]....
        /*01ec*/ 	.word	0x000058f0
        /*01f0*/ 	.word	0x00000003
        /*01f4*/ 	.word	0x00000000
        /*01f8*/ 	.short	0x010a
        /*01fa*/ 	.byte	0x3f
	.zero		1


	//   ....[23]....
        /*01fc*/ 	.word	0x00005940
        /*0200*/ 	.word	0x00000005
        /*0204*/ 	.word	0x00000000
        /*0208*/ 	.short	0x010a
        /*020a*/ 	.byte	0x3f
	.zero		1


	//   ....[24]....
        /*020c*/ 	.word	0x00005a10
        /*0210*/ 	.word	0x00000014
        /*0214*/ 	.word	0x00000020
        /*0218*/ 	.short	0x010a
        /*021a*/ 	.byte	0x3f
	.zero		1


	//   ....[25]....
        /*021c*/ 	.word	0x00005ae0
        /*0220*/ 	.word	0x00000007
        /*0224*/ 	.word	0x00000000
        /*0228*/ 	.short	0x010a
        /*022a*/ 	.byte	0x3f
	.zero		1


	//   ....[26]....
        /*022c*/ 	.word	0x00005b30
        /*0230*/ 	.word	0x00000008
        /*0234*/ 	.word	0x00000000
        /*0238*/ 	.short	0x010a
        /*023a*/ 	.byte	0x3f
	.zero		1


	//   ....[27]....
        /*023c*/ 	.word	0x00005b80
        /*0240*/ 	.word	0x0000000b
        /*0244*/ 	.word	0x00000000
        /*0248*/ 	.short	0x010a
        /*024a*/ 	.byte	0x3f
	.zero		1


	//----- nvinfo : EIATTR_NUM_MBARRIERS
	.align		4
.L_35:
        /*024c*/ 	.byte	0x03, 0x38
        /*024e*/ 	.short	0x000a


	//----- nvinfo : EIATTR_EXIT_INSTR_OFFSETS
	.align		4
        /*0250*/ 	.byte	0x04, 0x1c
        /*0252*/ 	.short	(.L_37 - .L_36)


	//   ....[0]....
.L_36:
        /*0254*/ 	.word	0x00000950


	//   ....[1]....
        /*0258*/ 	.word	0x00001160


	//   ....[2]....
        /*025c*/ 	.word	0x00004310


	//   ....[3]....
        /*0260*/ 	.word	0x00004870


	//   ....[4]....
        /*0264*/ 	.word	0x000058e0


	//----- nvinfo : EIATTR_MAX_THREADS
	.align		4
.L_37:
        /*0268*/ 	.byte	0x04, 0x05
        /*026a*/ 	.short	(.L_39 - .L_38)
.L_38:
        /*026c*/ 	.word	0x00000180
        /*0270*/ 	.word	0x00000001
        /*0274*/ 	.word	0x00000001


	//----- nvinfo : EIATTR_CRS_STACK_SIZE
	.align		4
.L_39:
        /*0278*/ 	.byte	0x04, 0x1e
        /*027a*/ 	.short	(.L_41 - .L_40)
.L_40:
        /*027c*/ 	.word	0x00000000


	//----- nvinfo : EIATTR_CBANK_PARAM_SIZE
	.align		4
.L_41:
        /*0280*/ 	.byte	0x03, 0x19
        /*0282*/ 	.short	0x0470


	//----- nvinfo : EIATTR_PARAM_CBANK
	.align		4
        /*0284*/ 	.byte	0x04, 0x0a
        /*0286*/ 	.short	(.L_43 - .L_42)
	.align		4
.L_42:
        /*0288*/ 	.word	index@(.nv.constant0._ZN7cutlass13device_kernelINS_4gemm6kernel13GemmUniversalIN4cute5tupleIJiiiiEEENS1_10collective13CollectiveMmaINS1_34MainloopSm90TmaGmmaWarpSpecializedILi4ENS5_IJNS4_1CILi2EEENSA_ILi1EEESC_EEENS1_35KernelTmaWarpSpecializedCooperativeEEENS5_IJNSA_ILi128EEENSA_ILi64EEESG_EEEaNS5_IJlSC_lEEEaSJ_NS4_8TiledMMAINS4_8MMA_AtomIJNS4_4SM904GMMA26MMA_64x64x32_S32S8S8_SS_TNEEEENS4_6LayoutISD_NS5_IJSC_NSA_ILi0EEESR_EEEEENS5_IJNS4_10UnderscoreESU_SU_EEEEENS4_13SM90_TMA_LOADENS4_14ComposedLayoutINS4_7SwizzleILi3ELi4ELi3EEENS4_18smem_ptr_flag_bitsILi8EEENSQ_INS5_IJNSA_ILi8EEESG_EEENS5_IJSG_SC_EEEEEEEvNS4_8identityENS4_23SM90_TMA_LOAD_MULTICASTES17_vS18_EENS_8epilogue10collective6detail29Sm90TmaWarpSpecializedAdapterINS1C_15DefaultEpilogueIaSJ_SJ_NS1B_6thread17LinearCombinationIaLi1EiiLNS1G_9ScaleType4KindE0ELNS_15FloatRoundStyleE2EaEENS1_15EpilogueDefaultEEEEEvvEEEEvNT_6ParamsE)
        /*028c*/ 	.short	0x0210
        /*028e*/ 	.short	0x0470


	//----- nvinfo : EIATTR_SW_WAR
	.align		4
.L_43:
        /*0290*/ 	.byte	0x04, 0x36
        /*0292*/ 	.short	(.L_45 - .L_44)
.L_44:
        /*0294*/ 	.word	0x00000008
.L_45:


//--------------------- .nv.callgraph             --------------------------
	.section	.nv.callgraph,"",@"SHT_CUDA_CALLGRAPH"
	.align	4
	.sectionentsize	8
	.align		4
        /*0000*/ 	.word	0x00000000
	.align		4
        /*0004*/ 	.word	0xffffffff
	.align		4
        /*0008*/ 	.word	index@(_ZN7cutlass13device_kernelINS_4gemm6kernel13GemmUniversalIN4cute5tupleIJiiiiEEENS1_10collective13CollectiveMmaINS1_34MainloopSm90TmaGmmaWarpSpecializedILi4ENS5_IJNS4_1CILi2EEENSA_ILi1EEESC_EEENS1_35KernelTmaWarpSpecializedCooperativeEEENS5_IJNSA_ILi128EEENSA_ILi64EEESG_EEEaNS5_IJlSC_lEEEaSJ_NS4_8TiledMMAINS4_8MMA_AtomIJNS4_4SM904GMMA26MMA_64x64x32_S32S8S8_SS_TNEEEENS4_6LayoutISD_NS5_IJSC_NSA_ILi0EEESR_EEEEENS5_IJNS4_10UnderscoreESU_SU_EEEEENS4_13SM90_TMA_LOADENS4_14ComposedLayoutINS4_7SwizzleILi3ELi4ELi3EEENS4_18smem_ptr_flag_bitsILi8EEENSQ_INS5_IJNSA_ILi8EEESG_EEENS5_IJSG_SC_EEEEEEEvNS4_8identityENS4_23SM90_TMA_LOAD_MULTICASTES17_vS18_EENS_8epilogue10collective6detail29Sm90TmaWarpSpecializedAdapterINS1C_15DefaultEpilogueIaSJ_SJ_NS1B_6thread17LinearCombinationIaLi1EiiLNS1G_9ScaleType4KindE0ELNS_15FloatRoundStyleE2EaEENS1_15EpilogueDefaultEEEEEvvEEEEvNT_6ParamsE)
	.align		4
        /*000c*/ 	.word	index@(__assertfail)
	.align		4
        /*0010*/ 	.word	0x00000000
	.align		4
        /*0014*/ 	.word	0xfffffffe
	.align		4
        /*0018*/ 	.word	0x00000000
	.align		4
        /*001c*/ 	.word	0xfffffffd
	.align		4
        /*0020*/ 	.word	0x00000000
	.align		4
        /*0024*/ 	.word	0xfffffffc


//--------------------- .nv.constant4             --------------------------
	.section	.nv.constant4,"a",@progbits
	.align	8
	.align		8
.nv.constant4:
        /*0000*/ 	.dword	__assertfail
	.align		8
        /*0008*/ 	.dword	__unnamed_1
	.align		8
        /*0010*/ 	.dword	_ZN39_INTERNAL_79e1099e_4_k_cu_4b3c2c67_56264cuda3std3__45__cpo5beginE
	.align		8
        /*0018*/ 	.dword	_ZN39_INTERNAL_79e1099e_4_k_cu_4b3c2c67_56264cuda3std3__45__cpo3endE
	.align		8
        /*0020*/ 	.dword	_ZN39_INTERNAL_79e1099e_4_k_cu_4b3c2c67_56264cuda3std3__45__cpo6cbeginE
	.align		8
        /*0028*/ 	.dword	_ZN39_INTERNAL_79e1099e_4_k_cu_4b3c2c67_56264cuda3std3__45__cpo4cendE
	.align		8
        /*0030*/ 	.dword	_ZN39_INTERNAL_79e1099e_4_k_cu_4b3c2c67_56264cuda3std3__441_GLOBAL__N__79e1099e_4_k_cu_4b3c2c67_56266ignoreE
	.align		8
        /*0038*/ 	.dword	_ZN39_INTERNAL_79e1099e_4_k_cu_4b3c2c67_56264cuda3std3__419piecewise_constructE
	.align		8
        /*0040*/ 	.dword	_ZN39_INTERNAL_79e1099e_4_k_cu_4b3c2c67_56264cuda3std3__48in_placeE
	.align		8
        /*0048*/ 	.dword	_ZN39_INTERNAL_79e1099e_4_k_cu_4b3c2c67_56264cuda3std6ranges3__45__cpo4swapE
	.align		8
        /*0050*/ 	.dword	_ZN39_INTERNAL_79e1099e_4_k_cu_4b3c2c67_56264cuda3std6ranges3__45__cpo9iter_moveE
	.align		8
        /*0058*/ 	.dword	_ZN39_INTERNAL_79e1099e_4_k_cu_4b3c2c67_56264cute7productE
	.align		8
        /*0060*/ 	.dword	_ZN39_INTERNAL_79e1099e_4_k_cu_4b3c2c67_56264cute1_E
	.align		8
        /*0068*/ 	.dword	$str$22
	.align		8
        /*0070*/ 	.dword	$str$23


//--------------------- .text._ZN7cutlass13device_kernelINS_4gemm6kernel13GemmUniversalIN4cute5tupleIJiiiiEEENS1_10collective13CollectiveMmaINS1_34MainloopSm90TmaGmmaWarpSpecializedILi4ENS5_IJNS4_1CILi2EEENSA_ILi1EEESC_EEENS1_35KernelTmaWarpSpecializedCooperativeEEENS5_IJNSA_ILi128EEENSA_ILi64EEESG_EEEaNS5_IJlSC_lEEEaSJ_NS4_8TiledMMAINS4_8MMA_AtomIJNS4_4SM904GMMA26MMA_64x64x32_S32S8S8_SS_TNEEEENS4_6LayoutISD_NS5_IJSC_NSA_ILi0EEESR_EEEEENS5_IJNS4_10UnderscoreESU_SU_EEEEENS4_13SM90_TMA_LOADENS4_14ComposedLayoutINS4_7SwizzleILi3ELi4ELi3EEENS4_18smem_ptr_flag_bitsILi8EEENSQ_INS5_IJNSA_ILi8EEESG_EEENS5_IJSG_SC_EEEEEEEvNS4_8identityENS4_23SM90_TMA_LOAD_MULTICASTES17_vS18_EENS_8epilogue10collective6detail29Sm90TmaWarpSpecializedAdapterINS1C_15DefaultEpilogueIaSJ_SJ_NS1B_6thread17LinearCombinationIaLi1EiiLNS1G_9ScaleType4KindE0ELNS_15FloatRoundStyleE2EaEENS1_15EpilogueDefaultEEEEEvvEEEEvNT_6ParamsE --------------------------
	.section	.text._ZN7cutlass13device_kernelINS_4gemm6kernel13GemmUniversalIN4cute5tupleIJiiiiEEENS1_10collective13CollectiveMmaINS1_34MainloopSm90TmaGmmaWarpSpecializedILi4ENS5_IJNS4_1CILi2EEENSA_ILi1EEESC_EEENS1_35KernelTmaWarpSpecializedCooperativeEEENS5_IJNSA_ILi128EEENSA_ILi64EEESG_EEEaNS5_IJlSC_lEEEaSJ_NS4_8TiledMMAINS4_8MMA_AtomIJNS4_4SM904GMMA26MMA_64x64x32_S32S8S8_SS_TNEEEENS4_6LayoutISD_NS5_IJSC_NSA_ILi0EEESR_EEEEENS5_IJNS4_10UnderscoreESU_SU_EEEEENS4_13SM90_TMA_LOADENS4_14ComposedLayoutINS4_7SwizzleILi3ELi4ELi3EEENS4_18smem_ptr_flag_bitsILi8EEENSQ_INS5_IJNSA_ILi8EEESG_EEENS5_IJSG_SC_EEEEEEEvNS4_8identityENS4_23SM90_TMA_LOAD_MULTICASTES17_vS18_EENS_8epilogue10collective6detail29Sm90TmaWarpSpecializedAdapterINS1C_15DefaultEpilogueIaSJ_SJ_NS1B_6thread17LinearCombinationIaLi1EiiLNS1G_9ScaleType4KindE0ELNS_15FloatRoundStyleE2EaEENS1_15EpilogueDefaultEEEEEvvEEEEvNT_6ParamsE,"ax",@progbits
	.align	128
.text._ZN7cutlass13device_kernelINS_4gemm6kernel13GemmUniversalIN4cute5tupleIJiiiiEEENS1_10collective13CollectiveMmaINS1_34MainloopSm90TmaGmmaWarpSpecializedILi4ENS5_IJNS4_1CILi2EEENSA_ILi1EEESC_EEENS1_35KernelTmaWarpSpecializedCooperativeEEENS5_IJNSA_ILi128EEENSA_ILi64EEESG_EEEaNS5_IJlSC_lEEEaSJ_NS4_8TiledMMAINS4_8MMA_AtomIJNS4_4SM904GMMA26MMA_64x64x32_S32S8S8_SS_TNEEEENS4_6LayoutISD_NS5_IJSC_NSA_ILi0EEESR_EEEEENS5_IJNS4_10UnderscoreESU_SU_EEEEENS4_13SM90_TMA_LOADENS4_14ComposedLayoutINS4_7SwizzleILi3ELi4ELi3EEENS4_18smem_ptr_flag_bitsILi8EEENSQ_INS5_IJNSA_ILi8EEESG_EEENS5_IJSG_SC_EEEEEEEvNS4_8identityENS4_23SM90_TMA_LOAD_MULTICASTES17_vS18_EENS_8epilogue10collective6detail29Sm90TmaWarpSpecializedAdapterINS1C_15DefaultEpilogueIaSJ_SJ_NS1B_6thread17LinearCombinationIaLi1EiiLNS1G_9ScaleType4KindE0ELNS_15FloatRoundStyleE2EaEENS1_15EpilogueDefaultEEEEEvvEEEEvNT_6ParamsE:
        .type           _ZN7cutlass13device_kernelINS_4gemm6kernel13GemmUniversalIN4cute5tupleIJiiiiEEENS1_10collective13CollectiveMmaINS1_34MainloopSm90TmaGmmaWarpSpecializedILi4ENS5_IJNS4_1CILi2EEENSA_ILi1EEESC_EEENS1_35KernelTmaWarpSpecializedCooperativeEEENS5_IJNSA_ILi128EEENSA_ILi64EEESG_EEEaNS5_IJlSC_lEEEaSJ_NS4_8TiledMMAINS4_8MMA_AtomIJNS4_4SM904GMMA26MMA_64x64x32_S32S8S8_SS_TNEEEENS4_6LayoutISD_NS5_IJSC_NSA_ILi0EEESR_EEEEENS5_IJNS4_10UnderscoreESU_SU_EEEEENS4_13SM90_TMA_LOADENS4_14ComposedLayoutINS4_7SwizzleILi3ELi4ELi3EEENS4_18smem_ptr_flag_bitsILi8EEENSQ_INS5_IJNSA_ILi8EEESG_EEENS5_IJSG_SC_EEEEEEEvNS4_8identityENS4_23SM90_TMA_LOAD_MULTICASTES17_vS18_EENS_8epilogue10collective6detail29Sm90TmaWarpSpecializedAdapterINS1C_15DefaultEpilogueIaSJ_SJ_NS1B_6thread17LinearCombinationIaLi1EiiLNS1G_9ScaleType4KindE0ELNS_15FloatRoundStyleE2EaEENS1_15EpilogueDefaultEEEEEvvEEEEvNT_6ParamsE,@function
        .size           _ZN7cutlass13device_kernelINS_4gemm6kernel13GemmUniversalIN4cute5tupleIJiiiiEEENS1_10collective13CollectiveMmaINS1_34MainloopSm90TmaGmmaWarpSpecializedILi4ENS5_IJNS4_1CILi2EEENSA_ILi1EEESC_EEENS1_35KernelTmaWarpSpecializedCooperativeEEENS5_IJNSA_ILi128EEENSA_ILi64EEESG_EEEaNS5_IJlSC_lEEEaSJ_NS4_8TiledMMAINS4_8MMA_AtomIJNS4_4SM904GMMA26MMA_64x64x32_S32S8S8_SS_TNEEEENS4_6LayoutISD_NS5_IJSC_NSA_ILi0EEESR_EEEEENS5_IJNS4_10UnderscoreESU_SU_EEEEENS4_13SM90_TMA_LOADENS4_14ComposedLayoutINS4_7SwizzleILi3ELi4ELi3EEENS4_18smem_ptr_flag_bitsILi8EEENSQ_INS5_IJNSA_ILi8EEESG_EEENS5_IJSG_SC_EEEEEEEvNS4_8identityENS4_23SM90_TMA_LOAD_MULTICASTES17_vS18_EENS_8epilogue10collective6detail29Sm90TmaWarpSpecializedAdapterINS1C_15DefaultEpilogueIaSJ_SJ_NS1B_6thread17LinearCombinationIaLi1EiiLNS1G_9ScaleType4KindE0ELNS_15FloatRoundStyleE2EaEENS1_15EpilogueDefaultEEEEEvvEEEEvNT_6ParamsE,(.L_x_137 - _ZN7cutlass13device_kernelINS_4gemm6kernel13GemmUniversalIN4cute5tupleIJiiiiEEENS1_10collective13CollectiveMmaINS1_34MainloopSm90TmaGmmaWarpSpecializedILi4ENS5_IJNS4_1CILi2EEENSA_ILi1EEESC_EEENS1_35KernelTmaWarpSpecializedCooperativeEEENS5_IJNSA_ILi128EEENSA_ILi64EEESG_EEEaNS5_IJlSC_lEEEaSJ_NS4_8TiledMMAINS4_8MMA_AtomIJNS4_4SM904GMMA26MMA_64x64x32_S32S8S8_SS_TNEEEENS4_6LayoutISD_NS5_IJSC_NSA_ILi0EEESR_EEEEENS5_IJNS4_10UnderscoreESU_SU_EEEEENS4_13SM90_TMA_LOADENS4_14ComposedLayoutINS4_7SwizzleILi3ELi4ELi3EEENS4_18smem_ptr_flag_bitsILi8EEENSQ_INS5_IJNSA_ILi8EEESG_EEENS5_IJSG_SC_EEEEEEEvNS4_8identityENS4_23SM90_TMA_LOAD_MULTICASTES17_vS18_EENS_8epilogue10collective6detail29Sm90TmaWarpSpecializedAdapterINS1C_15DefaultEpilogueIaSJ_SJ_NS1B_6thread17LinearCombinationIaLi1EiiLNS1G_9ScaleType4KindE0ELNS_15FloatRoundStyleE2EaEENS1_15EpilogueDefaultEEEEEvvEEEEvNT_6ParamsE)
        .other          _ZN7cutlass13device_kernelINS_4gemm6kernel13GemmUniversalIN4cute5tupleIJiiiiEEENS1_10collective13CollectiveMmaINS1_34MainloopSm90TmaGmmaWarpSpecializedILi4ENS5_IJNS4_1CILi2EEENSA_ILi1EEESC_EEENS1_35KernelTmaWarpSpecializedCooperativeEEENS5_IJNSA_ILi128EEENSA_ILi64EEESG_EEEaNS5_IJlSC_lEEEaSJ_NS4_8TiledMMAINS4_8MMA_AtomIJNS4_4SM904GMMA26MMA_64x64x32_S32S8S8_SS_TNEEEENS4_6LayoutISD_NS5_IJSC_NSA_ILi0EEESR_EEEEENS5_IJNS4_10UnderscoreESU_SU_EEEEENS4_13SM90_TMA_LOADENS4_14ComposedLayoutINS4_7SwizzleILi3ELi4ELi3EEENS4_18smem_ptr_flag_bitsILi8EEENSQ_INS5_IJNSA_ILi8EEESG_EEENS5_IJSG_SC_EEEEEEEvNS4_8identityENS4_23SM90_TMA_LOAD_MULTICASTES17_vS18_EENS_8epilogue10collective6detail29Sm90TmaWarpSpecializedAdapterINS1C_15DefaultEpilogueIaSJ_SJ_NS1B_6thread17LinearCombinationIaLi1EiiLNS1G_9ScaleType4KindE0ELNS_15FloatRoundStyleE2EaEENS1_15EpilogueDefaultEEEEEvvEEEEvNT_6ParamsE,@"STO_CUDA_ENTRY STV_DEFAULT"
_ZN7cutlass13device_kernelINS_4gemm6kernel13GemmUniversalIN4cute5tupleIJiiiiEEENS1_10collective13CollectiveMmaINS1_34MainloopSm90TmaGmmaWarpSpecializedILi4ENS5_IJNS4_1CILi2EEENSA_ILi1EEESC_EEENS1_35KernelTmaWarpSpecializedCooperativeEEENS5_IJNSA_ILi128EEENSA_ILi64EEESG_EEEaNS5_IJlSC_lEEEaSJ_NS4_8TiledMMAINS4_8MMA_AtomIJNS4_4SM904GMMA26MMA_64x64x32_S32S8S8_SS_TNEEEENS4_6LayoutISD_NS5_IJSC_NSA_ILi0EEESR_EEEEENS5_IJNS4_10UnderscoreESU_SU_EEEEENS4_13SM90_TMA_LOADENS4_14ComposedLayoutINS4_7SwizzleILi3ELi4ELi3EEENS4_18smem_ptr_flag_bitsILi8EEENSQ_INS5_IJNSA_ILi8EEESG_EEENS5_IJSG_SC_EEEEEEEvNS4_8identityENS4_23SM90_TMA_LOAD_MULTICASTES17_vS18_EENS_8epilogue10collective6detail29Sm90TmaWarpSpecializedAdapterINS1C_15DefaultEpilogueIaSJ_SJ_NS1B_6thread17LinearCombinationIaLi1EiiLNS1G_9ScaleType4KindE0ELNS_15FloatRoundStyleE2EaEENS1_15EpilogueDefaultEEEEEvvEEEEvNT_6ParamsE:
[----:B------:R-:W0:Y:S01]  /*0000*/  LDC R1, c[0x0][0x28] ;  /* 0x00000a00ff017b82 */ /* 0x000e220000000800 */
[----:B------:R-:W1:Y:S01]  /*0010*/  S2R R18, SR_TID.X ;  /* 0x0000000000127919 */ /* 0x000e620000002100 */
[----:B------:R-:W-:Y:S01]  /*0020*/  ELECT P0, URZ, PT ;  /* 0x00000000003f782f */ /* 0x000fe20003800000 */
[----:B------:R-:W-:Y:S01]  /*0030*/  BSSY B0, `(.L_x_0) ;  /* 0x000000f000007945 */ /* 0x000fe20003800000 */
[--C-:B-1----:R-:W-:Y:S02]  /*0040*/  SHF.R.U32.HI R0, RZ, 0x5, R18.reuse ;  /* 0x00000005ff007819 */ /* 0x102fe40000011612 */
[----:B------:R-:W-:-:S03]  /*0050*/  SHF.R.U32.HI R3, RZ, 0x7, R18 ;  /* 0x00000007ff037819 */ /* 0x000fc60000011612 */
[----:B------:R-:W1:Y:S04]  /*0060*/  SHFL.IDX PT, R2, R0, RZ, 0x1f ;  /* 0x00001fff00027589 */ /* 0x000e6800000e0000 */
[----:B------:R2:W3:Y:S01]  /*0070*/  SHFL.IDX PT, R5, R3, RZ, 0x1f ;  /* 0x00001fff03057589 */ /* 0x0004e200000e0000 */
[----:B-1----:R-:W-:-:S13]  /*0080*/  ISETP.NE.OR P0, PT, R2, RZ, !P0 ;  /* 0x000000ff0200720c */ /* 0x002fda0004705670 */
[----:B0-23--:R-:W-:Y:S05]  /*0090*/  @P0 BRA `(.L_x_1) ;  /* 0x0000000000200947 */ /* 0x00dfea0003800000 */
[----:B------:R-:W-:Y:S02]  /*00a0*/  ULDC.64 UR4, c[0x0][0x198] ;  /* 0x0000660000047ab9 */ /* 0x000fe40000000a00 */
[----:B------:R-:W-:Y:S02]  /*00b0*/  UIADD3 UR6, UP0, UR4, 0xf0, URZ ;  /* 0x000000f004067890 */ /* 0x000fe4000ff1e03f */
[----:B------:R-:W-:Y:S02]  /*00c0*/  UIADD3 UR4, UP1, UR4, 0x1f0, URZ ;  /* 0x000001f004047890 */ /* 0x000fe4000ff3e03f */
[----:B------:R-:W-:Y:S02]  /*00d0*/  UIADD3.X UR7, URZ, UR5, URZ, UP0, !UPT ;  /* 0x000000053f077290 */ /* 0x000fe400087fe43f */
[----:B------:R-:W-:-:S07]  /*00e0*/  UIADD3.X UR5, URZ, UR5, URZ, UP1, !UPT ;  /* 0x000000053f057290 */ /* 0x000fce0008ffe43f */
[----:B------:R0:W-:Y:S02]  /*00f0*/  UTMACCTL.PF [UR6] ;  /* 0x00000000060079b9 */ /* 0x0001e40008040000 */
[----:B------:R0:W-:Y:S02]  /*0100*/  UTMACCTL.PF [UR4] ;  /* 0x00000000040079b9 */ /* 0x0001e40008040000 */
[----:B0-----:R-:W-:Y:S01]  /*0110*/  NOP ;  /* 0x0000000000007918 */ /* 0x001fe20000000000 */
.L_x_1:
[----:B------:R-:W-:Y:S05]  /*0120*/  BSYNC B0 ;  /* 0x0000000000007941 */ /* 0x000fea0003800000 */
.L_x_0:
[----:B------:R-:W0:Y:S02]  /*0130*/  SHFL.IDX PT, R3, R0, RZ, 0x1f ;  /* 0x00001fff00037589 */ /* 0x000e2400000e0000 */
[----:B0-----:R-:W-:-:S13]  /*0140*/  ISETP.NE.AND P0, PT, R3, RZ, PT ;  /* 0x000000ff0300720c */ /* 0x001fda0003f05270 */
[----:B------:R-:W-:Y:S05]  /*0150*/  @P0 BRA `(.L_x_2) ;  /* 0x0000000000580947 */ /* 0x000fea0003800000 */
[----:B------:R-:W0:Y:S01]  /*0160*/  S2UR UR8, SR_CgaCtaId ;  /* 0x00000000000879c3 */ /* 0x000e220000008800 */
[----:B------:R-:W-:Y:S01]  /*0170*/  UMOV UR4, 0x400 ;  /* 0x0000040000047882 */ /* 0x000fe20000000000 */
[----:B------:R-:W-:Y:S01]  /*0180*/  UMOV UR5, 0x1 ;  /* 0x0000000100057882 */ /* 0x000fe20000000000 */
[----:B------:R-:W-:Y:S01]  /*0190*/  UMOV UR6, 0x4 ;  /* 0x0000000400067882 */ /* 0x000fe20000000000 */
[----:B------:R-:W-:Y:S01]  /*01a0*/  ELECT P0, URZ, PT ;  /* 0x00000000003f782f */ /* 0x000fe20003800000 */
[----:B------:R-:W-:-:S04]  /*01b0*/  UIADD3 UR6, -UR6, 0x100000, URZ ;  /* 0x0010000006067890 */ /* 0x000fc8000fffe13f */
[----:B------:R-:W-:Y:S02]  /*01c0*/  USHF.L.U32 UR7, UR6, 0xb, URZ ;  /* 0x0000000b06077899 */ /* 0x000fe4000800063f */
[----:B------:R-:W-:Y:S02]  /*01d0*/  USHF.L.U32 UR6, UR6, 0x1, URZ ;  /* 0x0000000106067899 */ /* 0x000fe4000800063f */
[----:B0-----:R-:W-:Y:S02]  /*01e0*/  ULEA UR8, UR8, UR4, 0x18 ;  /* 0x0000000408087291 */ /* 0x001fe4000f8ec03f */
[----:B------:R-:W-:-:S04]  /*01f0*/  UIADD3 UR4, -UR5, 0x100000, URZ ;  /* 0x0010000005047890 */ /* 0x000fc8000fffe13f */
[----:B------:R-:W-:Y:S02]  /*0200*/  USHF.L.U32 UR5, UR4, 0xb, URZ ;  /* 0x0000000b04057899 */ /* 0x000fe4000800063f */
[----:B------:R-:W-:Y:S01]  /*0210*/  USHF.L.U32 UR4, UR4, 0x1, URZ ;  /* 0x0000000104047899 */ /* 0x000fe2000800063f */
[----:B------:R-:W0:Y:S11]  /*0220*/  FENCE.VIEW.ASYNC.S ;  /* 0x00000000000073c6 */ /* 0x000e360000000000 */
[----:B0-----:R0:W1:Y:S01]  /*0230*/  SYNCS.EXCH.64 URZ, [UR8], UR4 ;  /* 0x00000004083f75b2 */ /* 0x0010620008000100 */
[----:B------:R0:W2:Y:S01]  /*0240*/  SYNCS.EXCH.64 URZ, [UR8+0x20], UR6 ;  /* 0x00002006083f75b2 */ /* 0x0000a20008000100 */
[----:B------:R0:W3:Y:S01]  /*0250*/  SYNCS.EXCH.64 URZ, [UR8+0x8], UR4 ;  /* 0x00000804083f75b2 */ /* 0x0000e20008000100 */
[----:B------:R0:W4:Y:S01]  /*0260*/  SYNCS.EXCH.64 URZ, [UR8+0x28], UR6 ;  /* 0x00002806083f75b2 */ /* 0x0001220008000100 */
[----:B------:R0:W0:Y:S01]  /*0270*/  SYNCS.EXCH.64 URZ, [UR8+0x10], UR4 ;  /* 0x00001004083f75b2 */ /* 0x0000220008000100 */
[----:B------:R0:W0:Y:S01]  /*0280*/  SYNCS.EXCH.64 URZ, [UR8+0x30], UR6 ;  /* 0x00003006083f75b2 */ /* 0x0000220008000100 */
[----:B------:R0:W0:Y:S01]  /*0290*/  SYNCS.EXCH.64 URZ, [UR8+0x18], UR4 ;  /* 0x00001804083f75b2 */ /* 0x0000220008000100 */
[----:B------:R0:W0:Y:S01]  /*02a0*/  SYNCS.EXCH.64 URZ, [UR8+0x38], UR6 ;  /* 0x00003806083f75b2 */ /* 0x0000220008000100 */
[----:B------:R-:W-:Y:S01]  /*02b0*/  NOP ;  /* 0x0000000000007918 */ /* 0x000fe20000000000 */
.L_x_2:
[----:B------:R-:W-:Y:S01]  /*02c0*/  SHF.R.S32.HI R7, RZ, 0x1f, R18 ;  /* 0x0000001fff077819 */ /* 0x000fe20000011412 */
[----:B------:R-:W5:Y:S01]  /*02d0*/  SHFL.IDX PT, R0, R0, RZ, 0x1f ;  /* 0x00001fff00007589 */ /* 0x000f6200000e0000 */
[----:B0-----:R-:W0:Y:S01]  /*02e0*/  S2UR UR8, SR_CTAID.X ;  /* 0x00000000000879c3 */ /* 0x001e220000002500 */
[----:B------:R-:W-:Y:S02]  /*02f0*/  ELECT P0, URZ, PT ;  /* 0x00000000003f782f */ /* 0x000fe40003800000 */
[----:B------:R-:W-:Y:S01]  /*0300*/  LEA.HI R7, R7, R18, RZ, 0x7 ;  /* 0x0000001207077211 */ /* 0x000fe200078f38ff */
[----:B------:R-:W1:Y:S01]  /*0310*/  S2R R4, SR_CTAID.Y ;  /* 0x0000000000047919 */ /* 0x000e620000002600 */
[----:B------:R-:W-:Y:S01]  /*0320*/  SHF.R.S32.HI R8, RZ, 0x1f, R3 ;  /* 0x0000001fff087819 */ /* 0x000fe20000011403 */
[----:B------:R-:W-:Y:S01]  /*0330*/  ULDC UR4, c[0x0][0x150] ;  /* 0x0000540000047ab9 */ /* 0x000fe20000000800 */
[----:B------:R-:W-:Y:S01]  /*0340*/  LOP3.LUT R7, R7, 0xffffff80, RZ, 0xc0, !PT ;  /* 0xffffff8007077812 */ /* 0x000fe200078ec0ff */
[----:B------:R-:W-:Y:S01]  /*0350*/  NOP ;  /* 0x0000000000007918 */ /* 0x000fe20000000000 */
[----:B------:R-:W-:Y:S01]  /*0360*/  LEA.HI R8, R8, R3, RZ, 0x2 ;  /* 0x0000000308087211 */ /* 0x000fe200078f10ff */
[----:B------:R-:W2:Y:S01]  /*0370*/  LDC R10, c[0x0][0x144] ;  /* 0x00005100ff0a7b82 */ /* 0x000ea20000000800 */
[----:B------:R-:W-:Y:S01]  /*0380*/  NOP ;  /* 0x0000000000007918 */ /* 0x000fe20000000000 */
[----:B------:R-:W-:Y:S01]  /*0390*/  IMAD.IADD R6, R18, 0x1, -R7 ;  /* 0x0000000112067824 */ /* 0x000fe200078e0a07 */
[----:B------:R-:W-:Y:S01]  /*03a0*/  LOP3.LUT R8, R8, 0x3ffffffc, RZ, 0xc0, !PT ;  /* 0x3ffffffc08087812 */ /* 0x000fe200078ec0ff */
[----:B------:R-:W-:Y:S01]  /*03b0*/  IMAD.MOV.U32 R23, RZ, RZ, 0x1 ;  /* 0x00000001ff177424 */ /* 0x000fe200078e00ff */
[----:B------:R-:W-:-:S02]  /*03c0*/  ISETP.NE.AND P3, PT, R5, RZ, PT ;  /* 0x000000ff0500720c */ /* 0x000fc40003f65270 */
[----:B------:R-:W-:Y:S01]  /*03d0*/  SHF.R.S32.HI R7, RZ, 0x1f, R6 ;  /* 0x0000001fff077819 */ /* 0x000fe20000011406 */
[----:B------:R-:W-:Y:S01]  /*03e0*/  IMAD.IADD R8, R3, 0x1, -R8 ;  /* 0x0000000103087824 */ /* 0x000fe200078e0a08 */
[----:B------:R-:W3:Y:S02]  /*03f0*/  LDC R13, c[0x0][0x140] ;  /* 0x00005000ff0d7b82 */ /* 0x000ee40000000800 */
[----:B------:R-:W-:Y:S02]  /*0400*/  LEA.HI R7, R7, R6, RZ, 0x3 ;  /* 0x0000000607077211 */ /* 0x000fe400078f18ff */
[----:B-----5:R-:W-:Y:S02]  /*0410*/  ISETP.NE.OR P0, PT, R0, RZ, !P0 ;  /* 0x000000ff0000720c */ /* 0x020fe40004705670 */
[--C-:B------:R-:W-:Y:S02]  /*0420*/  SHF.R.S32.HI R0, RZ, 0x3, R7.reuse ;  /* 0x00000003ff007819 */ /* 0x100fe40000011407 */
[----:B------:R-:W-:-:S02]  /*0430*/  SHF.R.S32.HI R7, RZ, 0x1f, R7 ;  /* 0x0000001fff077819 */ /* 0x000fc40000011407 */
[----:B0-----:R-:W-:Y:S02]  /*0440*/  I2FP.F32.U32 R9, UR8 ;  /* 0x0000000800097c45 */ /* 0x001fe40008201000 */
[----:B------:R-:W-:-:S03]  /*0450*/  LEA.HI R7, R7, R0, RZ, 0x2 ;  /* 0x0000000007077211 */ /* 0x000fc600078f10ff */
[----:B------:R-:W-:Y:S01]  /*0460*/  FMUL R9, R9, UR4 ;  /* 0x0000000409097c20 */ /* 0x000fe20008400000 */
[----:B------:R-:W-:Y:S01]  /*0470*/  LOP3.LUT R7, R7, 0xfffffffc, RZ, 0xc0, !PT ;  /* 0xfffffffc07077812 */ /* 0x000fe200078ec0ff */
[----:B------:R-:W-:Y:S01]  /*0480*/  VOTEU.ALL UP0, P0 ;  /* 0x00000000003f7886 */ /* 0x000fe20000000000 */
[----:B-1----:R-:W-:Y:S01]  /*0490*/  I2FP.F32.U32 R3, R4 ;  /* 0x0000000400037245 */ /* 0x002fe20000201000 */
[----:B------:R-:W-:Y:S01]  /*04a0*/  ULDC UR4, c[0x0][0x154] ;  /* 0x0000550000047ab9 */ /* 0x000fe20000000800 */
[----:B------:R-:W-:Y:S01]  /*04b0*/  VOTEU.ALL UP1, P0 ;  /* 0x00000000003f7886 */ /* 0x000fe20000020000 */
[----:B------:R-:W0:Y:S01]  /*04c0*/  F2I.U32.TRUNC.NTZ R9, R9 ;  /* 0x0000000900097305 */ /* 0x000e22000020f000 */
[----:B------:R-:W-:Y:S01]  /*04d0*/  IMAD.IADD R7, R0, 0x1, -R7 ;  /* 0x0000000100077824 */ /* 0x000fe200078e0a07 */
[----:B------:R-:W1:Y:S01]  /*04e0*/  @!UP0 S2UR UR7, SR_CgaCtaId ;  /* 0x00000000000789c3 */ /* 0x000e620000008800 */
[----:B------:R-:W-:Y:S01]  /*04f0*/  FMUL R12, R3, UR4 ;  /* 0x00000004030c7c20 */ /* 0x000fe20008400000 */
[----:B------:R-:W-:Y:S01]  /*0500*/  UMOV UR4, 0x20 ;  /* 0x0000002000047882 */ /* 0x000fe20000000000 */
[----:B------:R-:W-:Y:S01]  /*0510*/  IMAD R8, R8, 0x4, R7 ;  /* 0x0000000408087824 */ /* 0x000fe200078e0207 */
[----:B------:R-:W-:Y:S01]  /*0520*/  @!UP0 UMOV UR6, 0x400 ;  /* 0x0000040000068882 */ /* 0x000fe20000000000 */
[----:B------:R-:W-:-:S04]  /*0530*/  @!UP0 UIADD3 UR4, -UR4, 0x100000, URZ ;  /* 0x0010000004048890 */ /* 0x000fc8000fffe13f */
[----:B------:R-:W-:Y:S02]  /*0540*/  @!UP0 USHF.L.U32 UR5, UR4, 0xb, URZ ;  /* 0x0000000b04058899 */ /* 0x000fe4000800063f */
[----:B------:R-:W-:Y:S01]  /*0550*/  @!UP0 USHF.L.U32 UR4, UR4, 0x1, URZ ;  /* 0x0000000104048899 */ /* 0x000fe2000800063f */
[----:B---3--:R-:W-:Y:S01]  /*0560*/  ISETP.EQ.U32.AND P2, PT, R13, 0x1, PT ;  /* 0x000000010d00780c */ /* 0x008fe20003f42070 */
[----:B------:R-:W3:Y:S01]  /*0570*/  F2I.U32.TRUNC.NTZ R12, R12 ;  /* 0x0000000c000c7305 */ /* 0x000ee2000020f000 */
[----:B------:R-:W-:Y:S01]  /*0580*/  LEA.HI R0, R8, R8, RZ, 0x1 ;  /* 0x0000000808007211 */ /* 0x000fe200078f08ff */
[----:B------:R-:W5:Y:S03]  /*0590*/  LDC R7, c[0x0][0x148] ;  /* 0x00005200ff077b82 */ /* 0x000f660000000800 */
[----:B------:R-:W-:Y:S01]  /*05a0*/  LOP3.LUT R11, R0, 0xfffffffe, RZ, 0xc0, !PT ;  /* 0xfffffffe000b7812 */ /* 0x000fe200078ec0ff */
[----:B0-----:R-:W-:Y:S01]  /*05b0*/  IMAD.MOV R15, RZ, RZ, -R9 ;  /* 0x000000ffff0f7224 */ /* 0x001fe200078e0a09 */
[----:B------:R-:W-:-:S03]  /*05c0*/  SHF.R.S32.HI R9, RZ, 0x1f, R2 ;  /* 0x0000001fff097819 */ /* 0x000fc60000011402 */
[----:B--2---:R-:W-:Y:S01]  /*05d0*/  IMAD R3, R10, R15, UR8 ;  /* 0x000000080a037e24 */ /* 0x004fe2000f8e020f */
[----:B------:R-:W-:Y:S01]  /*05e0*/  LEA.HI R9, R9, R2, RZ, 0x2 ;  /* 0x0000000209097211 */ /* 0x000fe200078f10ff */
[C---:B------:R-:W-:Y:S02]  /*05f0*/  IMAD.IADD R0, R8.reuse, 0x1, -R11 ;  /* 0x0000000108007824 */ /* 0x040fe400078e0a0b */
[----:B------:R-:W-:Y:S01]  /*0600*/  IMAD.SHL.U32 R11, R8, 0x4, RZ ;  /* 0x00000004080b7824 */ /* 0x000fe200078e00ff */
[----:B------:R-:W-:Y:S01]  /*0610*/  LOP3.LUT R9, R9, 0xfffffffc, RZ, 0xc0, !PT ;  /* 0xfffffffc09097812 */ /* 0x000fe200078ec0ff */
[----:B---3--:R-:W-:Y:S01]  /*0620*/  IMAD.MOV R24, RZ, RZ, -R12 ;  /* 0x000000ffff187224 */ /* 0x008fe200078e0a0c */
[----:B------:R-:W-:Y:S01]  /*0630*/  ISETP.NE.AND P4, PT, R0, R3, PT ;  /* 0x000000030000720c */ /* 0x000fe20003f85270 */
[----:B-1----:R-:W-:Y:S01]  /*0640*/  @!UP0 ULEA UR6, UR7, UR6, 0x18 ;  /* 0x0000000607068291 */ /* 0x002fe2000f8ec03f */
[----:B------:R-:W-:Y:S01]  /*0650*/  LOP3.LUT R22, R8, 0xc, R11, 0x78, !PT ;  /* 0x0000000c08167812 */ /* 0x000fe200078e780b */
[----:B------:R-:W-:Y:S01]  /*0660*/  IMAD.IADD R0, R2, 0x1, -R9 ;  /* 0x0000000102007824 */ /* 0x000fe200078e0a09 */
[----:B------:R-:W-:Y:S01]  /*0670*/  VOTEU.ALL UP0, P0 ;  /* 0x00000000003f7886 */ /* 0x000fe20000000000 */
[----:B------:R-:W-:Y:S01]  /*0680*/  LOP3.LUT P0, RZ, R6, 0x7, RZ, 0xc0, !PT ;  /* 0x0000000706ff7812 */ /* 0x000fe2000780c0ff */
[----:B------:R-:W-:-:S02]  /*0690*/  VIADD R6, R5, 0xffffffff ;  /* 0xffffffff05067836 */ /* 0x000fc40000000000 */
[----:B------:R-:W-:Y:S01]  /*06a0*/  ISETP.NE.AND P1, PT, R0, 0x3, PT ;  /* 0x000000030000780c */ /* 0x000fe20003f25270 */
[----:B-----5:R-:W-:Y:S01]  /*06b0*/  IMAD R9, R7, R24, R4 ;  /* 0x0000001807097224 */ /* 0x020fe200078e0204 */
[----:B------:R-:W-:Y:S02]  /*06c0*/  ISETP.LT.U32.AND P0, PT, R22, 0x2, !P0 ;  /* 0x000000021600780c */ /* 0x000fe40004701070 */
[----:B------:R-:W-:Y:S01]  /*06d0*/  ISETP.EQ.OR P1, PT, R0, RZ, !P1 ;  /* 0x000000ff0000720c */ /* 0x000fe20004f22670 */
[----:B------:R-:W0:Y:S02]  /*06e0*/  FENCE.VIEW.ASYNC.S ;  /* 0x00000000000073c6 */ /* 0x000e240000000000 */
[----:B0-----:R0:W1:Y:S01]  /*06f0*/  @!UP0 SYNCS.EXCH.64 URZ, [UR6+0x50], UR4 ;  /* 0x00005004063f85b2 */ /* 0x0010620008000100 */
[----:B------:R-:W-:Y:S02]  /*0700*/  @P4 LEA.HI R2, R22, R22, RZ, 0x1 ;  /* 0x0000001616024211 */ /* 0x000fe400078f08ff */
[----:B------:R-:W-:-:S02]  /*0710*/  ISETP.EQ.AND P1, PT, R5, RZ, P1 ;  /* 0x000000ff0500720c */ /* 0x000fc40000f22270 */
[----:B------:R-:W-:Y:S02]  /*0720*/  @P4 SHF.R.S32.HI R2, RZ, 0x1, R2 ;  /* 0x00000001ff024819 */ /* 0x000fe40000011402 */
[----:B------:R-:W-:Y:S02]  /*0730*/  ISETP.GE.U32.AND P6, PT, R6, 0x2, PT ;  /* 0x000000020600780c */ /* 0x000fe40003fc6070 */
[----:B------:R-:W-:Y:S02]  /*0740*/  @P4 ISETP.NE.AND P5, PT, R2, R9, PT ;  /* 0x000000090200420c */ /* 0x000fe40003fa5270 */
[----:B------:R-:W-:Y:S02]  /*0750*/  SEL R2, RZ, 0x1, !P0 ;  /* 0x00000001ff027807 */ /* 0x000fe40004000000 */
[----:B------:R-:W-:Y:S02]  /*0760*/  @P4 SEL R23, RZ, 0x1, P5 ;  /* 0x00000001ff174807 */ /* 0x000fe40002800000 */
[----:B------:R-:W-:Y:S01]  /*0770*/  SEL R19, RZ, 0x1, !P1 ;  /* 0x00000001ff137807 */ /* 0x000fe20004800000 */
[----:B------:R0:W2:Y:S01]  /*0780*/  @!UP1 SYNCS.EXCH.64 URZ, [UR6+0x58], UR4 ;  /* 0x00005804063f95b2 */ /* 0x0000a20008000100 */
[----:B------:R-:W-:Y:S01]  /*0790*/  LOP3.LUT R23, R23, R2, RZ, 0xc0, !PT ;  /* 0x0000000217177212 */ /* 0x000fe200078ec0ff */
[----:B------:R-:W-:Y:S01]  /*07a0*/  NOP ;  /* 0x0000000000007918 */ /* 0x000fe20000000000 */
[----:B------:R-:W-:Y:S01]  /*07b0*/  SEL R19, R19, 0x2, P6 ;  /* 0x0000000213137807 */ /* 0x000fe20003000000 */
[----:B------:R-:W-:Y:S06]  /*07c0*/  @!P2 BRA `(.L_x_3) ;  /* 0x000000000008a947 */ /* 0x000fec0003800000 */
[----:B-12-4-:R-:W-:Y:S01]  /*07d0*/  UCGABAR_ARV ;  /* 0x00000000000079c7 */ /* 0x016fe20008000000 */
[----:B------:R-:W-:Y:S05]  /*07e0*/  BRA `(.L_x_4) ;  /* 0x0000000000047947 */ /* 0x000fea0003800000 */
.L_x_3:
[----:B-12-4-:R-:W-:Y:S01]  /*07f0*/  NOP ;  /* 0x0000000000007918 */ /* 0x016fe20000000000 */
.L_x_4:
[----:B------:R-:W1:Y:S01]  /*0800*/  LDC R2, c[0x0][0x65c] ;  /* 0x00019700ff027b82 */ /* 0x000e620000000800 */
[----:B------:R-:W-:Y:S02]  /*0810*/  IMAD.U32 R8, RZ, RZ, UR8 ;  /* 0x00000008ff087e24 */ /* 0x000fe4000f8e00ff */
[----:B------:R-:W-:Y:S01]  /*0820*/  IMAD.MOV.U32 R9, RZ, RZ, RZ ;  /* 0x000000ffff097224 */ /* 0x000fe200078e00ff */
[----:B-1----:R-:W-:-:S04]  /*0830*/  ISETP.NE.AND P1, PT, R2, 0x1, PT ;  /* 0x000000010200780c */ /* 0x002fc80003f25270 */
[----:B------:R-:W-:-:S09]  /*0840*/  P2R R5, PR, RZ, 0x2 ;  /* 0x00000002ff057803 */ /* 0x000fd20000000000 */
[----:B------:R-:W1:Y:S01]  /*0850*/  @P1 LDC R17, c[0x0][0x10] ;  /* 0x00000400ff111b82 */ /* 0x000e620000000800 */
[----:B------:R-:W-:Y:S02]  /*0860*/  @P1 IMAD.MOV.U32 R5, RZ, RZ, RZ ;  /* 0x000000ffff051224 */ /* 0x000fe400078e00ff */
[----:B------:R-:W-:-:S05]  /*0870*/  @P1 IMAD.MOV.U32 R13, RZ, RZ, RZ ;  /* 0x000000ffff0d1224 */ /* 0x000fca00078e00ff */
[----:B------:R-:W2:Y:S01]  /*0880*/  @!P1 LDC R11, c[0x0][0xc] ;  /* 0x00000300ff0b9b82 */ /* 0x000ea20000000800 */
[----:B-1----:R-:W-:-:S04]  /*0890*/  @P1 IMAD.WIDE.U32 R16, R17, UR8, R4 ;  /* 0x0000000811101c25 */ /* 0x002fc8000f8e0004 */
[----:B------:R-:W-:Y:S02]  /*08a0*/  @P1 IMAD.IADD R17, R17, 0x1, R13 ;  /* 0x0000000111111824 */ /* 0x000fe400078e020d */
[----:B--2---:R-:W-:-:S04]  /*08b0*/  @!P1 IMAD.WIDE.U32 R8, R4, R11, R8 ;  /* 0x0000000b04089225 */ /* 0x004fc800078e0008 */
[----:B------:R-:W-:Y:S02]  /*08c0*/  @!P1 IMAD.MOV.U32 R16, RZ, RZ, R8 ;  /* 0x000000ffff109224 */ /* 0x000fe400078e0008 */
[----:B------:R-:W-:Y:S01]  /*08d0*/  @!P1 IMAD.MOV.U32 R17, RZ, RZ, R9 ;  /* 0x000000ffff119224 */ /* 0x000fe200078e0009 */
[----:B------:R-:W-:Y:S06]  /*08e0*/  @!P2 BRA `(.L_x_5) ;  /* 0x00000000000ca947 */ /* 0x000fec0003800000 */
[----:B------:R-:W-:Y:S01]  /*08f0*/  UCGABAR_WAIT ;  /* 0x0000000000007dc7 */ /* 0x000fe20008000000 */
[----:B------:R-:W-:Y:S01]  /*0900*/  CCTL.IVALL ;  /* 0x00000000ff00798f */ /* 0x000fe20002000000 */
[----:B------:R-:W-:Y:S05]  /*0910*/  BRA `(.L_x_6) ;  /* 0x0000000000047947 */ /* 0x000fea0003800000 */
.L_x_5:
[----:B------:R-:W-:Y:S06]  /*0920*/  BAR.SYNC.DEFER_BLOCKING 0x0 ;  /* 0x0000000000007b1d */ /* 0x000fec0000010000 */
.L_x_6:
[----:B------:R-:W-:Y:S05]  /*0930*/  @!P3 BRA `(.L_x_7) ;  /* 0x000000380078b947 */ /* 0x000fea0003800000 */
[----:B------:R-:W-:-:S13]  /*0940*/  ISETP.GT.U32.AND P0, PT, R6, 0x1, PT ;  /* 0x000000010600780c */ /* 0x000fda0003f04070 */
[----:B0-----:R-:W-:Y:S05]  /*0950*/  @P0 EXIT ;  /* 0x000000000000094d */ /* 0x001fea0003800000 */
[----:B------:R-:W-:Y:S01]  /*0960*/  ULDC.64 UR4, c[0x0][0x650] ;  /* 0x0001940000047ab9 */ /* 0x000fe20000000a00 */
[----:B------:R-:W-:Y:S01]  /*0970*/  PRMT R0, RZ, 0x7610, R0 ;  /* 0x00007610ff007816 */ /* 0x000fe20000000000 */
[----:B------:R-:W-:Y:S01]  /*0980*/  IMAD.MOV.U32 R59, RZ, RZ, -0x1 ;  /* 0xffffffffff3b7424 */ /* 0x000fe200078e00ff */
[----:B------:R-:W-:Y:S01]  /*0990*/  ISETP.GE.U32.AND P0, PT, R16, UR4, PT ;  /* 0x0000000410007c0c */ /* 0x000fe2000bf06070 */
[----:B------:R-:W-:Y:S02]  /*09a0*/  IMAD.MOV.U32 R60, RZ, RZ, -0x1 ;  /* 0xffffffffff3c7424 */ /* 0x000fe400078e00ff */
[----:B------:R-:W-:Y:S01]  /*09b0*/  IMAD.MOV.U32 R61, RZ, RZ, -0x1 ;  /* 0xffffffffff3d7424 */ /* 0x000fe200078e00ff */
[----:B------:R-:W-:-:S13]  /*09c0*/  ISETP.GE.U32.AND.EX P0, PT, R17, UR5, PT, P0 ;  /* 0x0000000511007c0c */ /* 0x000fda000bf06100 */
[----:B------:R-:W-:Y:S05]  /*09d0*/  @P0 BRA `(.L_x_8) ;  /* 0x0000000400280947 */ /* 0x000fea0003800000 */
[----:B------:R-:W0:Y:S01]  /*09e0*/  LDC.64 R20, c[0x0][0x628] ;  /* 0x00018a00ff147b82 */ /* 0x000e220000000a00 */
[----:B------:R-:W-:Y:S02]  /*09f0*/  IMAD.MOV.U32 R8, RZ, RZ, R16 ;  /* 0x000000ffff087224 */ /* 0x000fe400078e0010 */
[----:B------:R-:W-:-:S05]  /*0a00*/  IMAD.MOV.U32 R9, RZ, RZ, R17 ;  /* 0x000000ffff097224 */ /* 0x000fca00078e0011 */
[----:B------:R-:W1:Y:S08]  /*0a10*/  LDC R0, c[0x0][0x630] ;  /* 0x00018c00ff007b82 */ /* 0x000e700000000800 */
[----:B------:R-:W2:Y:S01]  /*0a20*/  LDC.64 R26, c[0x0][0x620] ;  /* 0x00018800ff1a7b82 */ /* 0x000ea20000000a00 */
[----:B0-----:R-:W-:-:S04]  /*0a30*/  ISETP.NE.U32.AND P0, PT, R20, RZ, PT ;  /* 0x000000ff1400720c */ /* 0x001fc80003f05070 */
[----:B------:R-:W-:-:S13]  /*0a40*/  ISETP.NE.AND.EX P0, PT, R21, RZ, PT, P0 ;  /* 0x000000ff1500720c */ /* 0x000fda0003f05300 */
[----:B-12---:R-:W-:Y:S05]  /*0a50*/  @!P0 BRA `(.L_x_9) ;  /* 0x0000000000288947 */ /* 0x006fea0003800000 */
[----:B------:R-:W0:Y:S02]  /*0a60*/  LDC R13, c[0x0][0x634] ;  /* 0x00018d00ff0d7b82 */ /* 0x000e240000000800 */
[----:B0-----:R-:W-:-:S05]  /*0a70*/  IADD3 R13, P0, R16, R13, RZ ;  /* 0x0000000d100d7210 */ /* 0x001fca0007f1e0ff */
[----:B------:R-:W-:-:S04]  /*0a80*/  IMAD.X R15, RZ, RZ, R17, P0 ;  /* 0x000000ffff0f7224 */ /* 0x000fc800000e0611 */
[----:B------:R-:W-:-:S04]  /*0a90*/  IMAD.WIDE.U32 R8, R15, R20, RZ ;  /* 0x000000140f087225 */ /* 0x000fc800078e00ff */
[----:B------:R-:W-:-:S04]  /*0aa0*/  IMAD.WIDE.U32 R10, P0, R13, R21, R8 ;  /* 0x000000150d0a7225 */ /* 0x000fc80007800008 */
[----:B------:R-:W-:-:S04]  /*0ab0*/  IMAD.WIDE.U32 R8, R13, R20, RZ ;  /* 0x000000140d087225 */ /* 0x000fc800078e00ff */
[----:B------:R-:W-:Y:S01]  /*0ac0*/  IMAD.X R13, RZ, RZ, RZ, P0 ;  /* 0x000000ffff0d7224 */ /* 0x000fe200000e06ff */
[----:B------:R-:W-:Y:S01]  /*0ad0*/  IADD3 RZ, P0, R9, R10, RZ ;  /* 0x0000000a09ff7210 */ /* 0x000fe20007f1e0ff */
[----:B------:R-:W-:-:S04]  /*0ae0*/  IMAD.MOV.U32 R12, RZ, RZ, R11 ;  /* 0x000000ffff0c7224 */ /* 0x000fc800078e000b */
[----:B------:R-:W-:-:S08]  /*0af0*/  IMAD.WIDE.U32.X R8, R15, R21, R12, P0 ;  /* 0x000000150f087225 */ /* 0x000fd000000e040c */
.L_x_9:
[----:B------:R-:W0:Y:S01]  /*0b00*/  LDC.64 R20, c[0x0][0x640] ;  /* 0x00019000ff147b82 */ /* 0x000e220000000a00 */
[--C-:B------:R-:W-:Y:S01]  /*0b10*/  SHF.R.U64 R61, R8, R0, R9.reuse ;  /* 0x00000000083d7219 */ /* 0x100fe20000001209 */
[----:B------:R-:W-:Y:S01]  /*0b20*/  IMAD R28, R7, R24, R4 ;  /* 0x00000018071c7224 */ /* 0x000fe200078e0204 */
[----:B------:R-:W-:Y:S01]  /*0b30*/  SHF.R.U32.HI R0, RZ, R0, R9 ;  /* 0x00000000ff007219 */ /* 0x000fe20000011609 */
[----:B------:R-:W-:Y:S01]  /*0b40*/  IMAD.MOV.U32 R25, RZ, RZ, 0x1 ;  /* 0x00000001ff197424 */ /* 0x000fe200078e00ff */
[----:B------:R-:W-:-:S03]  /*0b50*/  IADD3 R5, P0, RZ, -R61, RZ ;  /* 0x8000003dff057210 */ /* 0x000fc60007f1e0ff */
[----:B------:R-:W1:Y:S02]  /*0b60*/  LDC R6, c[0x0][0x618] ;  /* 0x00018600ff067b82 */ /* 0x000e640000000800 */
[----:B------:R-:W-:-:S04]  /*0b70*/  IMAD.X R9, RZ, RZ, ~R0, P0 ;  /* 0x000000ffff097224 */ /* 0x000fc800000e0e00 */
[-C--:B------:R-:W-:Y:S02]  /*0b80*/  IMAD R0, R9, R26.reuse, RZ ;  /* 0x0000001a09007224 */ /* 0x080fe400078e02ff */
[----:B------:R-:W2:Y:S01]  /*0b90*/  LDC R11, c[0x0][0x608] ;  /* 0x00018200ff0b7b82 */ /* 0x000ea20000000800 */
[----:B------:R-:W-:-:S04]  /*0ba0*/  IMAD.WIDE.U32 R8, R5, R26, R16 ;  /* 0x0000001a05087225 */ /* 0x000fc800078e0010 */
[----:B------:R-:W-:-:S03]  /*0bb0*/  IMAD R5, R5, R27, R0 ;  /* 0x0000001b05057224 */ /* 0x000fc600078e0200 */
[----:B------:R-:W3:Y:S01]  /*0bc0*/  LDC R12, c[0x0][0x658] ;  /* 0x00019600ff0c7b82 */ /* 0x000ee20000000800 */
[----:B0-----:R-:W-:Y:S01]  /*0bd0*/  ISETP.NE.U32.AND P0, PT, R20, RZ, PT ;  /* 0x000000ff1400720c */ /* 0x001fe20003f05070 */
[----:B------:R-:W-:Y:S02]  /*0be0*/  IMAD.IADD R5, R9, 0x1, R5 ;  /* 0x0000000109057824 */ /* 0x000fe400078e0205 */
[----:B------:R-:W-:Y:S01]  /*0bf0*/  IMAD.MOV.U32 R9, RZ, RZ, -0x1 ;  /* 0xffffffffff097424 */ /* 0x000fe200078e00ff */
[----:B------:R-:W-:-:S03]  /*0c00*/  ISETP.NE.AND.EX P0, PT, R21, RZ, PT, P0 ;  /* 0x000000ff1500720c */ /* 0x000fc60003f05300 */
[----:B------:R-:W0:Y:S01]  /*0c10*/  LDC R15, c[0x0][0x600] ;  /* 0x00018000ff0f7b82 */ /* 0x000e220000000800 */
[-CC-:B-1----:R-:W-:Y:S02]  /*0c20*/  SHF.R.U64 R13, R8, R6.reuse, R5.reuse ;  /* 0x00000006080d7219 */ /* 0x182fe40000001205 */
[----:B------:R-:W-:-:S05]  /*0c30*/  SHF.R.U32.HI R0, RZ, R6, R5 ;  /* 0x00000006ff007219 */ /* 0x000fca0000011605 */
[----:B------:R-:W1:Y:S01]  /*0c40*/  LDC R14, c[0x0][0x648] ;  /* 0x00019200ff0e7b82 */ /* 0x000e620000000800 */
[-CC-:B--2---:R-:W-:Y:S02]  /*0c50*/  SHF.R.U64 R29, R13, R11.reuse, R0.reuse ;  /* 0x0000000b0d1d7219 */ /* 0x184fe40000001200 */
[----:B------:R-:W-:-:S05]  /*0c60*/  SHF.R.U32.HI R5, RZ, R11, R0 ;  /* 0x0000000bff057219 */ /* 0x000fca0000011600 */
[----:B------:R-:W2:Y:S01]  /*0c70*/  LDC R26, c[0x0][0x638] ;  /* 0x00018e00ff1a7b82 */ /* 0x000ea20000000800 */
[-CC-:B---3--:R-:W-:Y:S02]  /*0c80*/  SHF.R.U64 R24, R29, R12.reuse, R5.reuse ;  /* 0x0000000c1d187219 */ /* 0x188fe40000001205 */
[-C--:B------:R-:W-:Y:S02]  /*0c90*/  SHF.L.U32 R0, R9, R12.reuse, RZ ;  /* 0x0000000c09007219 */ /* 0x080fe400000006ff */
[----:B------:R-:W-:Y:S01]  /*0ca0*/  SHF.R.U32.HI R5, RZ, R12, R5 ;  /* 0x0000000cff057219 */ /* 0x000fe20000011605 */
[----:B------:R-:W-:Y:S01]  /*0cb0*/  IMAD.MOV.U32 R4, RZ, RZ, R24 ;  /* 0x000000ffff047224 */ /* 0x000fe200078e0018 */
[----:B------:R-:W-:Y:S01]  /*0cc0*/  LOP3.LUT R10, RZ, R0, RZ, 0x33, !PT ;  /* 0x00000000ff0a7212 */ /* 0x000fe200078e33ff */
[----:B------:R-:W3:Y:S01]  /*0cd0*/  LDC R27, c[0x0][0x610] ;  /* 0x00018400ff1b7b82 */ /* 0x000ee20000000800 */
[----:B------:R-:W-:Y:S05]  /*0ce0*/  @!P0 BRA `(.L_x_10) ;  /* 0x0000000000288947 */ /* 0x000fea0003800000 */
[----:B------:R-:W4:Y:S02]  /*0cf0*/  LDC R9, c[0x0][0x64c] ;  /* 0x00019300ff097b82 */ /* 0x000f240000000800 */
[----:B----4-:R-:W-:-:S05]  /*0d00*/  IADD3 R9, P0, R24, R9, RZ ;  /* 0x0000000918097210 */ /* 0x010fca0007f1e0ff */
        /* <DEDUP_REMOVED lines=8> */
.L_x_10:
[----:B-1----:R-:W-:Y:S01]  /*0d90*/  SHF.R.U64 R4, R4, R14, R5 ;  /* 0x0000000e04047219 */ /* 0x002fe20000001205 */
[----:B0-----:R-:W-:Y:S01]  /*0da0*/  VIADD R6, R15, 0xffffffff ;  /* 0xffffffff0f067836 */ /* 0x001fe20000000000 */
[----:B------:R-:W-:Y:S02]  /*0db0*/  SHF.L.U32 R0, R25, R12, RZ ;  /* 0x0000000c19007219 */ /* 0x000fe400000006ff */
[----:B------:R-:W-:Y:S01]  /*0dc0*/  LOP3.LUT R5, R29, R10, RZ, 0xc0, !PT ;  /* 0x0000000a1d057212 */ /* 0x000fe200078ec0ff */
[----:B------:R-:W-:Y:S01]  /*0dd0*/  IMAD.MOV R7, RZ, RZ, -R4 ;  /* 0x000000ffff077224 */ /* 0x000fe200078e0a04 */
[----:B------:R-:W-:Y:S02]  /*0de0*/  SEL R3, R3, R28, !P1 ;  /* 0x0000001c03037207 */ /* 0x000fe40004800000 */
[----:B------:R-:W-:Y:S01]  /*0df0*/  LOP3.LUT R6, R13, R6, RZ, 0xc0, !PT ;  /* 0x000000060d067212 */ /* 0x000fe200078ec0ff */
[----:B------:R-:W-:Y:S02]  /*0e00*/  IMAD R4, R0, R4, R5 ;  /* 0x0000000400047224 */ /* 0x000fe400078e0205 */
[----:B--2---:R-:W-:-:S02]  /*0e10*/  IMAD R0, R7, R26, R24 ;  /* 0x0000001a07007224 */ /* 0x004fc400078e0218 */
[----:B---3--:R-:W-:Y:S02]  /*0e20*/  IMAD R3, R4, R27, R3 ;  /* 0x0000001b04037224 */ /* 0x008fe400078e0203 */
[----:B------:R-:W-:Y:S02]  /*0e30*/  IMAD.MOV.U32 R5, RZ, RZ, 0x1 ;  /* 0x00000001ff057424 */ /* 0x000fe400078e00ff */
[----:B------:R-:W-:-:S03]  /*0e40*/  IMAD R4, R0, R15, R6 ;  /* 0x0000000f00047224 */ /* 0x000fc600078e0206 */
[----:B------:R-:W-:Y:S02]  /*0e50*/  PRMT R0, R5, 0x7610, R0 ;  /* 0x0000761005007816 */ /* 0x000fe40000000000 */
[----:B------:R-:W-:Y:S02]  /*0e60*/  SEL R60, R4, R3, !P1 ;  /* 0x00000003043c7207 */ /* 0x000fe40004800000 */
[----:B------:R-:W-:-:S07]  /*0e70*/  SEL R59, R3, R4, !P1 ;  /* 0x00000004033b7207 */ /* 0x000fce0004800000 */
.L_x_8:
[----:B------:R-:W-:-:S08]  /*0e80*/  NOP ;  /* 0x0000000000007918 */ /* 0x000fd00000000000 */
[----:B------:R-:W0:Y:S02]  /*0e90*/  USETMAXREG.TRY_ALLOC.CTAPOOL UP0, 0xe8 ;  /* 0x000000e8000079c8 */ /* 0x000e240008000600 */
[----:B0-----:R-:W-:-:S13]  /*0ea0*/  PLOP3.LUT P0, PT, PT, PT, UP0, 0x80, 0x0 ;  /* 0x000000000000781c */ /* 0x001fda0003f0f008 */
[----:B------:R-:W-:Y:S05]  /*0eb0*/  @!P0 BRA `(.L_x_8) ;  /* 0xfffffffc00f08947 */ /* 0x000fea000383ffff */
[----:B------:R-:W-:Y:S01]  /*0ec0*/  ULDC.64 UR4, c[0x0][0x598] ;  /* 0x0001660000047ab9 */ /* 0x000fe20000000a00 */
[----:B------:R-:W-:Y:S01]  /*0ed0*/  ULDC.64 UR36, c[0x0][0x208] ;  /* 0x0000820000247ab9 */ /* 0x000fe20000000a00 */
[----:B------:R-:W-:-:S04]  /*0ee0*/  ISETP.NE.U32.AND P0, PT, RZ, UR4, PT ;  /* 0x00000004ff007c0c */ /* 0x000fc8000bf05070 */
[----:B------:R-:W-:-:S13]  /*0ef0*/  ISETP.NE.AND.EX P0, PT, RZ, UR5, PT, P0 ;  /* 0x00000005ff007c0c */ /* 0x000fda000bf05300 */
[----:B------:R-:W-:Y:S05]  /*0f00*/  @!P0 BRA `(.L_x_11) ;  /* 0x00000000001c8947 */ /* 0x000fea0003800000 */
[----:B------:R-:W0:Y:S02]  /*0f10*/  LDC.64 R4, c[0x0][0x598] ;  /* 0x00016600ff047b82 */ /* 0x000e240000000a00 */
[----:B0-----:R-:W2:Y:S02]  /*0f20*/  LDG.E.64 R4, desc[UR36][R4.64] ;  /* 0x0000002404047981 */ /* 0x001ea4000c1e1b00 */
[----:B--2---:R-:W-:-:S04]  /*0f30*/  ISETP.NE.U32.AND P0, PT, R4, RZ, PT ;  /* 0x000000ff0400720c */ /* 0x004fc80003f05070 */
[----:B------:R-:W-:-:S13]  /*0f40*/  ISETP.NE.AND.EX P0, PT, R5, RZ, PT, P0 ;  /* 0x000000ff0500720c */ /* 0x000fda0003f05300 */
[----:B------:R-:W-:Y:S05]  /*0f50*/  @!P0 BRA `(.L_x_11) ;  /* 0x0000000000088947 */ /* 0x000fea0003800000 */
[----:B------:R0:W5:Y:S01]  /*0f60*/  LD.E R56, desc[UR36][R4.64] ;  /* 0x0000002404387980 */ /* 0x000162000c101900 */
[----:B------:R-:W-:Y:S05]  /*0f70*/  BRA `(.L_x_12) ;  /* 0x0000000000247947 */ /* 0x000fea0003800000 */
.L_x_11:
[----:B------:R-:W-:Y:S02]  /*0f80*/  ULDC.64 UR4, c[0x0][0x588] ;  /* 0x0001620000047ab9 */ /* 0x000fe40000000a00 */
[----:B------:R-:W-:-:S04]  /*0f90*/  ISETP.NE.U32.AND P0, PT, RZ, UR4, PT ;  /* 0x00000004ff007c0c */ /* 0x000fc8000bf05070 */
[----:B------:R-:W-:-:S13]  /*0fa0*/  ISETP.NE.AND.EX P0, PT, RZ, UR5, PT, P0 ;  /* 0x00000005ff007c0c */ /* 0x000fda000bf05300 */
[----:B------:R-:W-:Y:S05]  /*0fb0*/  @!P0 BRA `(.L_x_13) ;  /* 0x00000000000c8947 */ /* 0x000fea0003800000 */
[----:B------:R-:W0:Y:S02]  /*0fc0*/  LDC.64 R56, c[0x0][0x588] ;  /* 0x00016200ff387b82 */ /* 0x000e240000000a00 */
[----:B0-----:R1:W5:Y:S01]  /*0fd0*/  LDG.E R56, desc[UR36][R56.64] ;  /* 0x0000002438387981 */ /* 0x001362000c1e1900 */
[----:B------:R-:W-:Y:S05]  /*0fe0*/  BRA `(.L_x_12) ;  /* 0x0000000000087947 */ /* 0x000fea0003800000 */
.L_x_13:
[----:B------:R-:W-:Y:S02]  /*0ff0*/  ULDC UR4, c[0x0][0x580] ;  /* 0x0001600000047ab9 */ /* 0x000fe40000000800 */
[----:B------:R-:W-:-:S07]  /*1000*/  IMAD.U32 R56, RZ, RZ, UR4 ;  /* 0x00000004ff387e24 */ /* 0x000fce000f8e00ff */
.L_x_12:
[----:B------:R-:W-:Y:S02]  /*1010*/  ULDC.64 UR4, c[0x0][0x5a0] ;  /* 0x0001680000047ab9 */ /* 0x000fe40000000a00 */
[----:B------:R-:W-:-:S04]  /*1020*/  ISETP.NE.U32.AND P0, PT, RZ, UR4, PT ;  /* 0x00000004ff007c0c */ /* 0x000fc8000bf05070 */
[----:B------:R-:W-:-:S13]  /*1030*/  ISETP.NE.AND.EX P0, PT, RZ, UR5, PT, P0 ;  /* 0x00000005ff007c0c */ /* 0x000fda000bf05300 */
[----:B------:R-:W-:Y:S05]  /*1040*/  @!P0 BRA `(.L_x_14) ;  /* 0x00000000001c8947 */ /* 0x000fea0003800000 */
[----:B0-----:R-:W0:Y:S02]  /*1050*/  LDC.64 R4, c[0x0][0x5a0] ;  /* 0x00016800ff047b82 */ /* 0x001e240000000a00 */
[----:B0-----:R-:W2:Y:S02]  /*1060*/  LDG.E.64 R4, desc[UR36][R4.64] ;  /* 0x0000002404047981 */ /* 0x001ea4000c1e1b00 */
[----:B--2---:R-:W-:-:S04]  /*1070*/  ISETP.NE.U32.AND P0, PT, R4, RZ, PT ;  /* 0x000000ff0400720c */ /* 0x004fc80003f05070 */
[----:B------:R-:W-:-:S13]  /*1080*/  ISETP.NE.AND.EX P0, PT, R5, RZ, PT, P0 ;  /* 0x000000ff0500720c */ /* 0x000fda0003f05300 */
[----:B------:R-:W-:Y:S05]  /*1090*/  @!P0 BRA `(.L_x_14) ;  /* 0x0000000000088947 */ /* 0x000fea0003800000 */
[----:B-1----:R0:W5:Y:S01]  /*10a0*/  LD.E R57, desc[UR36][R4.64] ;  /* 0x0000002404397980 */ /* 0x002162000c101900 */
[----:B------:R-:W-:Y:S05]  /*10b0*/  BRA `(.L_x_15) ;  /* 0x0000000000247947 */ /* 0x000fea0003800000 */
.L_x_14:
[----:B------:R-:W-:Y:S02]  /*10c0*/  ULDC.64 UR4, c[0x0][0x590] ;  /* 0x0001640000047ab9 */ /* 0x000fe40000000a00 */
[----:B------:R-:W-:-:S04]  /*10d0*/  ISETP.NE.U32.AND P0, PT, RZ, UR4, PT ;  /* 0x00000004ff007c0c */ /* 0x000fc8000bf05070 */
[----:B------:R-:W-:-:S13]  /*10e0*/  ISETP.NE.AND.EX P0, PT, RZ, UR5, PT, P0 ;  /* 0x00000005ff007c0c */ /* 0x000fda000bf05300 */
[----:B------:R-:W-:Y:S05]  /*10f0*/  @!P0 BRA `(.L_x_16) ;  /* 0x00000000000c8947 */ /* 0x000fea0003800000 */
[----:B0-----:R-:W1:Y:S02]  /*1100*/  LDC.64 R4, c[0x0][0x590] ;  /* 0x00016400ff047b82 */ /* 0x001e640000000a00 */
[----:B-1----:R1:W5:Y:S01]  /*1110*/  LDG.E R57, desc[UR36][R4.64] ;  /* 0x0000002404397981 */ /* 0x002362000c1e1900 */
[----:B------:R-:W-:Y:S05]  /*1120*/  BRA `(.L_x_15) ;  /* 0x0000000000087947 */ /* 0x000fea0003800000 */
.L_x_16:
[----:B------:R-:W-:Y:S02]  /*1130*/  ULDC UR4, c[0x0][0x584] ;  /* 0x0001610000047ab9 */ /* 0x000fe40000000800 */
[----:B-1----:R-:W-:-:S07]  /*1140*/  IMAD.U32 R57, RZ, RZ, UR4 ;  /* 0x00000004ff397e24 */ /* 0x002fce000f8e00ff */
.L_x_15:
[----:B------:R-:W-:-:S13]  /*1150*/  LOP3.LUT P0, RZ, R0, 0xff, RZ, 0xc0, !PT ;  /* 0x000000ff00ff7812 */ /* 0x000fda000780c0ff */
[----:B------:R-:W-:Y:S05]  /*1160*/  @!P0 EXIT ;  /* 0x000000000000894d */ /* 0x000fea0003800000 */
[----:B------:R-:W-:Y:S01]  /*1170*/  ULDC UR4, c[0x0][0x28c] ;  /* 0x0000a30000047ab9 */ /* 0x000fe20000000800 */
[----:B------:R-:W-:Y:S01]  /*1180*/  UMOV UR38, URZ ;  /* 0x0000003f00267c82 */ /* 0x000fe20008000000 */
[----:B------:R-:W-:Y:S01]  /*1190*/  UIADD3 UR4, UR4, 0x7f, URZ ;  /* 0x0000007f04047890 */ /* 0x000fe2000fffe03f */
[----:B------:R-:W-:-:S03]  /*11a0*/  UMOV UR39, URZ ;  /* 0x0000003f00277c82 */ /* 0x000fc60008000000 */
[----:B------:R-:W-:-:S04]  /*11b0*/  USHF.R.S32.HI UR5, URZ, 0x1f, UR4 ;  /* 0x0000001f3f057899 */ /* 0x000fc80008011404 */
[----:B------:R-:W-:-:S04]  /*11c0*/  ULEA.HI UR5, UR5, UR4, URZ, 0x7 ;  /* 0x0000000405057291 */ /* 0x000fc8000f8f383f */
[----:B------:R-:W-:-:S12]  /*11d0*/  USHF.R.S32.HI UR40, URZ, 0x7, UR5 ;  /* 0x000000073f287899 */ /* 0x000fd80008011405 */
.L_x_102:
[----:B------:R-:W-:Y:S01]  /*11e0*/  LOP3.LUT R0, R18, 0x80, RZ, 0xc0, !PT ;  /* 0x0000008012007812 */ /* 0x000fe200078ec0ff */
[----:B------:R-:W2:Y:S01]  /*11f0*/  S2UR UR7, SR_CgaCtaId ;  /* 0x00000000000779c3 */ /* 0x000ea20000008800 */
[----:B------:R-:W-:Y:S02]  /*1200*/  UMOV UR6, 0x400 ;  /* 0x0000040000067882 */ /* 0x000fe40000000000 */
[----:B------:R-:W-:-:S06]  /*1210*/  SHF.R.U32.HI R0, RZ, 0x7, R0 ;  /* 0x00000007ff007819 */ /* 0x000fcc0000011600 */
[----:B------:R-:W3:Y:S01]  /*1220*/  SHFL.IDX PT, R0, R0, RZ, 0x1f ;  /* 0x00001fff00007589 */ /* 0x000ee200000e0000 */
[----:B--2---:R-:W-:Y:S01]  /*1230*/  ULEA UR6, UR7, UR6, 0x18 ;  /* 0x0000000607067291 */ /* 0x004fe2000f8ec03f */
[----:B---3--:R-:W-:-:S13]  /*1240*/  R2UR UR4, R0 ;  /* 0x00000000000472ca */ /* 0x008fda00000e0000 */
[----:B------:R-:W-:-:S04]  /*1250*/  ULEA.HI UR5, UR4, UR4, URZ, 0x1 ;  /* 0x0000000404057291 */ /* 0x000fc8000f8f083f */
[----:B------:R-:W-:-:S04]  /*1260*/  ULOP3.LUT UR5, UR5, 0x7fffe, URZ, 0xc0, !UPT ;  /* 0x0007fffe05057892 */ /* 0x000fc8000f8ec03f */
[----:B------:R-:W-:-:S03]  /*1270*/  UIADD3 UR5, UR4, -UR5, URZ ;  /* 0x8000000504057290 */ /* 0x000fc6000fffe03f */
[----:B------:R-:W-:Y:S01]  /*1280*/  ULDC UR4, c[0x0][0x28c] ;  /* 0x0000a30000047ab9 */ /* 0x000fe20000000800 */
[----:B------:R-:W-:Y:S01]  /*1290*/  ULEA UR5, UR5, UR6, 0xd ;  /* 0x0000000605057291 */ /* 0x000fe2000f8e683f */
[----:B------:R-:W-:-:S03]  /*12a0*/  ISETP.LT.AND P0, PT, RZ, UR4, PT ;  /* 0x00000004ff007c0c */ /* 0x000fc6000bf01270 */
[----:B------:R-:W-:-:S04]  /*12b0*/  UIADD3 UR5, UR5, 0x100, URZ ;  /* 0x0000010005057890 */ /* 0x000fc8000fffe03f */
[----:B------:R-:W-:-:S04]  /*12c0*/  USHF.R.U32.HI UR5, URZ, 0x4, UR5 ;  /* 0x000000043f057899 */ /* 0x000fc80008011605 */
[----:B------:R-:W-:Y:S02]  /*12d0*/  ULOP3.LUT UR41, UR5, 0x3fff, URZ, 0xc0, !UPT ;  /* 0x00003fff05297892 */ /* 0x000fe4000f8ec03f */
[----:B0---4-:R-:W-:Y:S10]  /*12e0*/  @P0 BRA `(.L_x_17) ;  /* 0x0000000000400947 */ /* 0x011ff40003800000 */
[----:B------:R-:W-:Y:S01]  /*12f0*/  MOV R0, 0x0 ;  /* 0x0000000000007802 */ /* 0x000fe20000000f00 */
[----:B------:R-:W-:Y:S01]  /*1300*/  ULDC.64 UR4, c[0x4][0x68] ;  /* 0x01001a0000047ab9 */ /* 0x000fe20000000a00 */
[----:B------:R-:W-:Y:S01]  /*1310*/  ULDC.64 UR6, c[0x4][0x8] ;  /* 0x0100020000067ab9 */ /* 0x000fe20000000a00 */
[----:B01----:R-:W-:Y:S01]  /*1320*/  IMAD.U32 R4, RZ, RZ, UR4 ;  /* 0x00000004ff047e24 */ /* 0x003fe2000f8e00ff */
[----:B------:R0:W1:Y:S01]  /*1330*/  LDC.64 R14, c[0x4][R0] ;  /* 0x01000000000e7b82 */ /* 0x0000620000000a00 */
[----:B------:R-:W-:Y:S01]  /*1340*/  IMAD.U32 R5, RZ, RZ, UR5 ;  /* 0x00000005ff057e24 */ /* 0x000fe2000f8e00ff */
[----:B------:R-:W-:Y:S01]  /*1350*/  ULDC.64 UR4, c[0x4][0x70] ;  /* 0x01001c0000047ab9 */ /* 0x000fe20000000a00 */
[----:B------:R-:W-:Y:S02]  /*1360*/  IMAD.U32 R10, RZ, RZ, UR6 ;  /* 0x00000006ff0a7e24 */ /* 0x000fe4000f8e00ff */
[----:B------:R-:W-:Y:S02]  /*1370*/  IMAD.U32 R6, RZ, RZ, UR4 ;  /* 0x00000004ff067e24 */ /* 0x000fe4000f8e00ff */
[----:B------:R-:W-:-:S02]  /*1380*/  IMAD.U32 R7, RZ, RZ, UR5 ;  /* 0x00000005ff077e24 */ /* 0x000fc4000f8e00ff */
[----:B------:R-:W-:Y:S02]  /*1390*/  IMAD.U32 R11, RZ, RZ, UR7 ;  /* 0x00000007ff0b7e24 */ /* 0x000fe4000f8e00ff */
[----:B------:R-:W-:Y:S02]  /*13a0*/  IMAD.MOV.U32 R8, RZ, RZ, 0x1e1 ;  /* 0x000001e1ff087424 */ /* 0x000fe400078e00ff */
[----:B------:R-:W-:Y:S02]  /*13b0*/  IMAD.MOV.U32 R12, RZ, RZ, 0x1 ;  /* 0x00000001ff0c7424 */ /* 0x000fe400078e00ff */
[----:B0-----:R-:W-:-:S07]  /*13c0*/  IMAD.MOV.U32 R13, RZ, RZ, RZ ;  /* 0x000000ffff0d7224 */ /* 0x001fce00078e00ff */
[----:B------:R-:W-:-:S07]  /*13d0*/  LEPC R20, `(.L_x_17) ;  /* 0x000000001014794e */ /* 0x000fce0000000000 */
[----:B-1---5:R-:W-:Y:S05]  /*13e0*/  CALL.ABS.NOINC R14 ;  /* 0x000000000e007343 */ /* 0x022fea0003c00000 */
.L_x_17:
[----:B------:R-:W-:-:S04]  /*13f0*/  LOP3.LUT R0, R19, 0x1, RZ, 0xfc, !PT ;  /* 0x0000000113007812 */ /* 0x000fc800078efcff */
[----:B------:R-:W-:-:S13]  /*1400*/  ISETP.NE.AND P0, PT, R0, 0x3, PT ;  /* 0x000000030000780c */ /* 0x000fda0003f05270 */
[----:B------:R-:W-:Y:S05]  /*1410*/  @!P0 BRA `(.L_x_18) ;  /* 0x0000000000048947 */ /* 0x000fea0003800000 */
[----:B------:R-:W-:Y:S01]  /*1420*/  BPT.TRAP 0x1 ;  /* 0x000000040000795c */ /* 0x000fe20000300000 */
.L_x_18:
[----:B------:R-:W2:Y:S01]  /*1430*/  S2UR UR5, SR_CgaCtaId ;  /* 0x00000000000579c3 */ /* 0x000ea20000008800 */
[----:B------:R-:W-:Y:S01]  /*1440*/  UMOV UR4, 0x400 ;  /* 0x0000040000047882 */ /* 0x000fe20000000000 */
[----:B------:R-:W-:Y:S02]  /*1450*/  IMAD.U32 R0, RZ, RZ, UR38 ;  /* 0x00000026ff007e24 */ /* 0x000fe4000f8e00ff */
[----:B------:R-:W-:-:S03]  /*1460*/  IMAD.U32 R3, RZ, RZ, UR39 ;  /* 0x00000027ff037e24 */ /* 0x000fc6000f8e00ff */
[----:B------:R-:W-:Y:S01]  /*1470*/  SHF.L.U32 R0, R0, 0x1f, RZ ;  /* 0x0000001f00007819 */ /* 0x000fe200000006ff */
[----:B--2---:R-:W-:-:S06]  /*1480*/  ULEA UR4, UR5, UR4, 0x18 ;  /* 0x0000000405047291 */ /* 0x004fcc000f8ec03f */
[----:B------:R-:W-:-:S04]  /*1490*/  IMAD.U32 R6, RZ, RZ, UR4 ;  /* 0x00000004ff067e24 */ /* 0x000fc8000f8e00ff */
[----:B------:R-:W-:-:S04]  /*14a0*/  IMAD R3, R3, 0x8, R6 ;  /* 0x0000000803037824 */ /* 0x000fc800078e0206 */
[----:B------:R2:W3:Y:S01]  /*14b0*/  SYNCS.PHASECHK.TRANS64.TRYWAIT P1, [R3+URZ], R0 ;  /* 0x00000000030075a7 */ /* 0x0004e2000802017f */
[----:B------:R-:W-:Y:S05]  /*14c0*/  @!P0 BRA `(.L_x_19) ;  /* 0x0000000000048947 */ /* 0x000fea0003800000 */
[----:B------:R-:W-:Y:S01]  /*14d0*/  BPT.TRAP 0x1 ;  /* 0x000000040000795c */ /* 0x000fe20000300000 */
.L_x_19:
[----:B---3--:R-:W-:Y:S05]  /*14e0*/  @P1 BRA `(.L_x_20) ;  /* 0x0000000000081947 */ /* 0x008fea0003800000 */
[----:B------:R-:W3:Y:S02]  /*14f0*/  SYNCS.PHASECHK.TRANS64.TRYWAIT P1, [R3+URZ], R0 ;  /* 0x00000000030075a7 */ /* 0x000ee4000802017f */
[----:B---3--:R-:W-:Y:S05]  /*1500*/  @!P1 BRA `(.L_x_21) ;  /* 0x0000004000f89947 */ /* 0x008fea0003800000 */
.L_x_20:
[----:B------:R-:W-:-:S04]  /*1510*/  UISETP.LT.AND UP0, UPT, UR40, 0x1, UPT ;  /* 0x000000012800788c */ /* 0x000fc8000bf01270 */
[----:B------:R-:W-:-:S06]  /*1520*/  USEL UR4, UR40, 0x1, UP0 ;  /* 0x0000000128047887 */ /* 0x000fcc0008000000 */
[----:B--23--:R-:W-:Y:S01]  /*1530*/  IMAD.U32 R0, RZ, RZ, UR4 ;  /* 0x00000004ff007e24 */ /* 0x00cfe2000f8e00ff */
[----:B------:R-:W-:Y:S05]  /*1540*/  WARPSYNC.ALL ;  /* 0x0000000000007948 */ /* 0x000fea0003800000 */
[----:B------:R-:W-:-:S04]  /*1550*/  IADD3 R0, -R0, UR40, RZ ;  /* 0x0000002800007c10 */ /* 0x000fc8000fffe1ff */
[----:B------:R-:W-:Y:S02]  /*1560*/  ISETP.GE.AND P1, PT, R0, 0x1, PT ;  /* 0x000000010000780c */ /* 0x000fe40003f26270 */
[----:B------:R-:W-:Y:S01]  /*1570*/  R2UR UR4, R6 ;  /* 0x00000000060472ca */ /* 0x000fe200000e0000 */
[----:B------:R-:W-:Y:S01]  /*1580*/  WARPGROUP.ARRIVE ;  /* 0x00000000000079c5 */ /* 0x000fe20000000000 */
[----:B------:R-:W-:Y:S01]  /*1590*/  UMOV UR9, 0x40000040 ;  /* 0x4000004000097882 */ /* 0x000fe20000000000 */
[----:B------:R-:W-:-:S10]  /*15a0*/  UMOV UR11, 0x40000040 ;  /* 0x40000040000b7882 */ /* 0x000fd40000000000 */
[----:B------:R-:W-:-:S04]  /*15b0*/  UIADD3 UR4, UR4, 0x10100, URZ ;  /* 0x0001010004047890 */ /* 0x000fc8000fffe03f */
[----:B------:R-:W-:-:S04]  /*15c0*/  USHF.R.U32.HI UR4, URZ, 0x4, UR4 ;  /* 0x000000043f047899 */ /* 0x000fc80008011604 */
[----:B------:R-:W-:Y:S02]  /*15d0*/  ULOP3.LUT UR5, UR4, 0x3fff, URZ, 0xc0, !UPT ;  /* 0x00003fff04057892 */ /* 0x000fe4000f8ec03f */
[----:B------:R-:W-:Y:S02]  /*15e0*/  ULOP3.LUT UR4, UR41, 0x10000, URZ, 0xfc, !UPT ;  /* 0x0001000029047892 */ /* 0x000fe4000f8efc3f */
[----:B------:R-:W-:Y:S02]  /*15f0*/  ULOP3.LUT UR5, UR5, 0x10000, URZ, 0xfc, !UPT ;  /* 0x0001000005057892 */ /* 0x000fe4000f8efc3f */
[----:B------:R-:W-:Y:S02]  /*1600*/  ULEA UR6, UR39, UR4, 0xa ;  /* 0x0000000427067291 */ /* 0x000fe4000f8e503f */
[----:B------:R-:W-:-:S05]  /*1610*/  ULEA UR7, UR39, UR5, 0x9 ;  /* 0x0000000527077291 */ /* 0x000fca000f8e483f */
[----:B------:R-:W-:Y:S02]  /*1620*/  UMOV UR8, UR6 ;  /* 0x0000000600087c82 */ /* 0x000fe40008000000 */
[----:B------:R-:W-:Y:S02]  /*1630*/  UMOV UR10, UR7 ;  /* 0x00000007000a7c82 */ /* 0x000fe40008000000 */
[----:B------:R-:W-:Y:S01]  /*1640*/  IGMMA.64x64x32.S8.S8 R24, gdesc[UR8], RZ, !UPT, gsb0 ;  /* 0x01e00000081879f1 */ /* 0x000fe2000c0410ff */
[----:B------:R-:W-:Y:S02]  /*1650*/  UIADD3 UR8, UR6, 0x2, URZ ;  /* 0x0000000206087890 */ /* 0x000fe4000fffe03f */
[----:B------:R-:W-:Y:S01]  /*1660*/  UIADD3 UR10, UR7, 0x2, URZ ;  /* 0x00000002070a7890 */ /* 0x000fe2000fffe03f */
[----:B------:R-:W-:Y:S01]  /*1670*/  UMOV UR9, 0x40000040 ;  /* 0x4000004000097882 */ /* 0x000fe20000000000 */
[----:B------:R-:W-:Y:S01]  /*1680*/  UMOV UR11, 0x40000040 ;  /* 0x40000040000b7882 */ /* 0x000fe20000000000 */
[----:B------:R-:W-:-:S02]  /*1690*/  WARPGROUP.DEPBAR.LE gsb0, 0x0 ;  /* 0x00008000000079c5 */ /* 0x000fc40000010000 */
[----:B------:R-:W-:-:S06]  /*16a0*/  WARPGROUP.ARRIVE ;  /* 0x00000000000079c5 */ /* 0x000fcc0000000000 */
[----:B------:R-:W-:Y:S01]  /*16b0*/  IGMMA.64x64x32.S8.S8 R24, gdesc[UR8], R24, gsb0 ;  /* 0x01e00000081879f1 */ /* 0x000fe20008041018 */
[----:B------:R-:W-:Y:S02]  /*16c0*/  UIADD3 UR8, UR6, 0x4, URZ ;  /* 0x0000000406087890 */ /* 0x000fe4000fffe03f */
[----:B------:R-:W-:Y:S01]  /*16d0*/  UIADD3 UR10, UR7, 0x4, URZ ;  /* 0x00000004070a7890 */ /* 0x000fe2000fffe03f */
[----:B------:R-:W-:Y:S01]  /*16e0*/  UMOV UR9, 0x40000040 ;  /* 0x4000004000097882 */ /* 0x000fe20000000000 */
[----:B------:R-:W-:Y:S01]  /*16f0*/  UMOV UR11, 0x40000040 ;  /* 0x40000040000b7882 */ /* 0x000fe20000000000 */
[----:B------:R-:W-:Y:S02]  /*1700*/  WARPGROUP.DEPBAR.LE gsb0, 0x0 ;  /* 0x00008000000079c5 */ /* 0x000fe40000010000 */
        /* <DEDUP_REMOVED lines=8> */
[----:B------:R-:W-:Y:S03]  /*1790*/  IGMMA.64x64x32.S8.S8 R24, gdesc[UR8], R24, gsb0 ;  /* 0x01e00000081879f1 */ /* 0x000fe60008041018 */
[----:B------:R-:W-:Y:S02]  /*17a0*/  WARPGROUP.DEPBAR.LE gsb0, 0x0 ;  /* 0x00008000000079c5 */ /* 0x000fe40000010000 */
[----:B------:R-:W-:Y:S05]  /*17b0*/  @!P1 BRA `(.L_x_22) ;  /* 0x0000000400249947 */ /* 0x000fea0003800000 */
[----:B------:R-:W-:Y:S02]  /*17c0*/  UIADD3 UR6, UR39, 0x1, URZ ;  /* 0x0000000127067890 */ /* 0x000fe4000fffe03f */
[----:B------:R-:W-:Y:S02]  /*17d0*/  IMAD.U32 R3, RZ, RZ, UR39 ;  /* 0x00000027ff037e24 */ /* 0x000fe4000f8e00ff */
[----:B------:R-:W-:-:S04]  /*17e0*/  UISETP.NE.AND UP0, UPT, UR6, 0x4, UPT ;  /* 0x000000040600788c */ /* 0x000fc8000bf05270 */
[----:B------:R-:W-:Y:S02]  /*17f0*/  USEL UR7, URZ, 0x1, UP0 ;  /* 0x000000013f077887 */ /* 0x000fe40008000000 */
[----:B------:R-:W-:Y:S02]  /*1800*/  USEL UR6, UR6, URZ, UP0 ;  /* 0x0000003f06067287 */ /* 0x000fe40008000000 */
[----:B------:R-:W-:-:S06]  /*1810*/  ULOP3.LUT UR7, UR38, UR7, URZ, 0x3c, !UPT ;  /* 0x0000000726077292 */ /* 0x000fcc000f8e3c3f */
[----:B------:R-:W-:-:S07]  /*1820*/  IMAD.U32 R7, RZ, RZ, UR7 ;  /* 0x00000007ff077e24 */ /* 0x000fce000f8e00ff */
.L_x_29:
[----:B------:R-:W-:Y:S05]  /*1830*/  @!P0 BRA `(.L_x_23) ;  /* 0x0000000000048947 */ /* 0x000fea0003800000 */
[----:B------:R-:W-:Y:S01]  /*1840*/  BPT.TRAP 0x1 ;  /* 0x000000040000795c */ /* 0x000fe20000300000 */
.L_x_23:
[----:B------:R-:W2:Y:S01]  /*1850*/  S2UR UR8, SR_CgaCtaId ;  /* 0x00000000000879c3 */ /* 0x000ea20000008800 */
[----:B------:R-:W-:Y:S01]  /*1860*/  UMOV UR7, 0x400 ;  /* 0x0000040000077882 */ /* 0x000fe20000000000 */
[----:B01----:R-:W-:Y:S01]  /*1870*/  IMAD.U32 R5, RZ, RZ, UR6 ;  /* 0x00000006ff057e24 */ /* 0x003fe2000f8e00ff */
[----:B------:R-:W-:Y:S01]  /*1880*/  SHF.L.U32 R4, R7, 0x1f, RZ ;  /* 0x0000001f07047819 */ /* 0x000fe200000006ff */
[----:B--2---:R-:W-:-:S06]  /*1890*/  ULEA UR7, UR8, UR7, 0x18 ;  /* 0x0000000708077291 */ /* 0x004fcc000f8ec03f */
[----:B------:R-:W-:-:S04]  /*18a0*/  IMAD.U32 R6, RZ, RZ, UR7 ;  /* 0x00000007ff067e24 */ /* 0x000fc8000f8e00ff */
[----:B------:R-:W-:-:S04]  /*18b0*/  IMAD R5, R5, 0x8, R6 ;  /* 0x0000000805057824 */ /* 0x000fc800078e0206 */
[----:B------:R0:W1:Y:S01]  /*18c0*/  SYNCS.PHASECHK.TRANS64.TRYWAIT P1, [R5+URZ], R4 ;  /* 0x00000004050075a7 */ /* 0x000062000802017f */
[----:B------:R-:W-:Y:S05]  /*18d0*/  @!P0 BRA `(.L_x_24) ;  /* 0x0000000000048947 */ /* 0x000fea0003800000 */
[----:B------:R-:W-:Y:S01]  /*18e0*/  BPT.TRAP 0x1 ;  /* 0x000000040000795c */ /* 0x000fe20000300000 */
.L_x_24:
[----:B-1----:R-:W-:Y:S05]  /*18f0*/  @P1 BRA `(.L_x_25) ;  /* 0x0000000000081947 */ /* 0x002fea0003800000 */
[----:B------:R-:W1:Y:S02]  /*1900*/  SYNCS.PHASECHK.TRANS64.TRYWAIT P1, [R5+URZ], R4 ;  /* 0x00000004050075a7 */ /* 0x000e64000802017f */
[----:B-1----:R-:W-:Y:S05]  /*1910*/  @!P1 BRA `(.L_x_26) ;  /* 0x0000004000089947 */ /* 0x002fea0003800000 */
.L_x_25:
[----:B------:R-:W-:Y:S01]  /*1920*/  ULEA UR7, UR6, UR4, 0xa ;  /* 0x0000000406077291 */ /* 0x000fe2000f8e503f */
[----:B------:R-:W-:Y:S01]  /*1930*/  WARPGROUP.ARRIVE ;  /* 0x00000000000079c5 */ /* 0x000fe20000000000 */
[----:B------:R-:W-:Y:S01]  /*1940*/  ULEA UR12, UR6, UR5, 0x9 ;  /* 0x00000005060c7291 */ /* 0x000fe2000f8e483f */
[----:B------:R-:W-:Y:S01]  /*1950*/  UMOV UR9, 0x40000040 ;  /* 0x4000004000097882 */ /* 0x000fe20000000000 */
[----:B------:R-:W-:-:S03]  /*1960*/  UMOV UR11, 0x40000040 ;  /* 0x40000040000b7882 */ /* 0x000fc60000000000 */
[----:B------:R-:W-:Y:S02]  /*1970*/  UMOV UR8, UR7 ;  /* 0x0000000700087c82 */ /* 0x000fe40008000000 */
[----:B------:R-:W-:Y:S02]  /*1980*/  UMOV UR10, UR12 ;  /* 0x0000000c000a7c82 */ /* 0x000fe40008000000 */
[----:B------:R-:W-:Y:S01]  /*1990*/  IGMMA.64x64x32.S8.S8 R24, gdesc[UR8], R24, gsb0 ;  /* 0x01e00000081879f1 */ /* 0x000fe20008041018 */
        /* <DEDUP_REMOVED lines=23> */
[----:B------:R-:W-:Y:S01]  /*1b10*/  BPT.TRAP 0x1 ;  /* 0x000000040000795c */ /* 0x000fe20000300000 */
.L_x_27:
[----:B------:R-:W-:-:S13]  /*1b20*/  ISETP.NE.AND P1, PT, R23, RZ, PT ;  /* 0x000000ff1700720c */ /* 0x000fda0003f25270 */
[----:B01----:R-:W-:-:S04]  /*1b30*/  @P1 IMAD R4, R3, 0x8, R6 ;  /* 0x0000000803041824 */ /* 0x003fc800078e0206 */
[----:B------:R-:W-:-:S05]  /*1b40*/  @P1 VIADD R5, R4, 0x20 ;  /* 0x0000002004051836 */ /* 0x000fca0000000000 */
[----:B------:R-:W-:-:S04]  /*1b50*/  @P1 PRMT R5, R22, 0x654, R5 ;  /* 0x0000065416051816 */ /* 0x000fc80000000005 */
[----:B------:R0:W-:Y:S01]  /*1b60*/  @P1 SYNCS.ARRIVE.TRANS64.RED.A1T0 RZ, [R5+URZ], RZ ;  /* 0x000000ff05ff19a7 */ /* 0x0001e2000810043f */
[----:B------:R-:W-:-:S13]  /*1b70*/  ISETP.GT.U32.AND P1, PT, R19, 0x1, PT ;  /* 0x000000011300780c */ /* 0x000fda0003f24070 */
[----:B0-----:R-:W-:Y:S05]  /*1b80*/  @P1 BRA `(.L_x_28) ;  /* 0x0000000000041947 */ /* 0x001fea0003800000 */
[----:B------:R-:W-:Y:S01]  /*1b90*/  BPT.TRAP 0x1 ;  /* 0x000000040000795c */ /* 0x000fe20000300000 */
.L_x_28:
[----:B------:R-:W-:Y:S01]  /*1ba0*/  UIADD3 UR6, UR6, 0x1, URZ ;  /* 0x0000000106067890 */ /* 0x000fe2000fffe03f */
[C---:B------:R-:W-:Y:S01]  /*1bb0*/  ISETP.GT.AND P2, PT, R0.reuse, 0x1, PT ;  /* 0x000000010000780c */ /* 0x040fe20003f44270 */
[----:B------:R-:W-:Y:S02]  /*1bc0*/  VIADD R3, R3, 0x1 ;  /* 0x0000000103037836 */ /* 0x000fe40000000000 */
[----:B------:R-:W-:Y:S01]  /*1bd0*/  UISETP.NE.AND UP0, UPT, UR6, 0x4, UPT ;  /* 0x000000040600788c */ /* 0x000fe2000bf05270 */
[----:B------:R-:W-:Y:S02]  /*1be0*/  VIADD R0, R0, 0xffffffff ;  /* 0xffffffff00007836 */ /* 0x000fe40000000000 */
[C---:B------:R-:W-:Y:S01]  /*1bf0*/  ISETP.NE.AND P1, PT, R3.reuse, 0x4, PT ;  /* 0x000000040300780c */ /* 0x040fe20003f25270 */
[----:B------:R-:W-:Y:S02]  /*1c00*/  USEL UR7, URZ, 0x1, UP0 ;  /* 0x000000013f077887 */ /* 0x000fe40008000000 */
[----:B------:R-:W-:Y:S01]  /*1c10*/  USEL UR6, UR6, URZ, UP0 ;  /* 0x0000003f06067287 */ /* 0x000fe20008000000 */
[----:B------:R-:W-:-:S03]  /*1c20*/  SEL R3, R3, RZ, P1 ;  /* 0x000000ff03037207 */ /* 0x000fc60000800000 */
[----:B------:R-:W-:Y:S01]  /*1c30*/  LOP3.LUT R7, R7, UR7, RZ, 0x3c, !PT ;  /* 0x0000000707077c12 */ /* 0x000fe2000f8e3cff */
[----:B------:R-:W-:Y:S07]  /*1c40*/  @P2 BRA `(.L_x_29) ;  /* 0xfffffff800f82947 */ /* 0x000fee000383ffff */
.L_x_22:
[----:B------:R-:W2:Y:S02]  /*1c50*/  LDC R0, c[0x0][0x28c] ;  /* 0x0000a300ff007b82 */ /* 0x000ea40000000800 */
[----:B--2---:R-:W-:-:S13]  /*1c60*/  ISETP.GE.AND P1, PT, R0, 0x1, PT ;  /* 0x000000010000780c */ /* 0x004fda0003f26270 */
[----:B------:R-:W-:Y:S05]  /*1c70*/  @!P1 BRA `(.L_x_30) ;  /* 0x0000000000409947 */ /* 0x000fea0003800000 */
[----:B------:R-:W-:Y:S05]  /*1c80*/  @!P0 BRA `(.L_x_31) ;  /* 0x0000000000048947 */ /* 0x000fea0003800000 */
[----:B------:R-:W-:Y:S01]  /*1c90*/  BPT.TRAP 0x1 ;  /* 0x000000040000795c */ /* 0x000fe20000300000 */
.L_x_31:
[----:B------:R-:W-:Y:S01]  /*1ca0*/  ISETP.NE.AND P0, PT, R23, RZ, PT ;  /* 0x000000ff1700720c */ /* 0x000fe20003f05270 */
[----:B------:R-:W-:-:S12]  /*1cb0*/  UISETP.LT.AND UP1, UPT, UR40, 0x1, UPT ;  /* 0x000000012800788c */ /* 0x000fd8000bf21270 */
[----:B------:R-:W-:-:S05]  /*1cc0*/  VOTEU.ANY UP0, P0 ;  /* 0x00000000003f7886 */ /* 0x000fca0000000100 */
[----:B------:R-:W-:-:S04]  /*1cd0*/  @UP0 USEL UR4, UR40, 0x1, UP1 ;  /* 0x0000000128040887 */ /* 0x000fc80008800000 */
[----:B------:R-:W-:-:S06]  /*1ce0*/  @UP0 UIADD3 UR4, UR39, UR40, -UR4 ;  /* 0x0000002827040290 */ /* 0x000fcc000fffe804 */
[----:B------:R-:W-:-:S04]  /*1cf0*/  IMAD.U32 R0, RZ, RZ, UR4 ;  /* 0x00000004ff007e24 */ /* 0x000fc8000f8e00ff */
[----:B------:R-:W-:-:S05]  /*1d00*/  @P0 IMAD.SHL.U32 R0, R0, 0x8, RZ ;  /* 0x0000000800000824 */ /* 0x000fca00078e00ff */
[----:B------:R-:W-:-:S04]  /*1d10*/  @P0 LOP3.LUT R0, R0, 0x18, RZ, 0xc0, !PT ;  /* 0x0000001800000812 */ /* 0x000fc800078ec0ff */
[----:B------:R-:W-:-:S04]  /*1d20*/  @P0 IADD3 R3, R6, 0x20, R0 ;  /* 0x0000002006030810 */ /* 0x000fc80007ffe000 */
[----:B------:R-:W-:-:S04]  /*1d30*/  @P0 PRMT R3, R22, 0x654, R3 ;  /* 0x0000065416030816 */ /* 0x000fc80000000003 */
[----:B------:R2:W-:Y:S01]  /*1d40*/  @P0 SYNCS.ARRIVE.TRANS64.RED.A1T0 RZ, [R3+URZ], RZ ;  /* 0x000000ff03ff09a7 */ /* 0x0005e2000810043f */
[----:B------:R-:W-:-:S13]  /*1d50*/  ISETP.GT.U32.AND P0, PT, R19, 0x1, PT ;  /* 0x000000011300780c */ /* 0x000fda0003f04070 */
[----:B--2---:R-:W-:Y:S05]  /*1d60*/  @P0 BRA `(.L_x_30) ;  /* 0x0000000000040947 */ /* 0x004fea0003800000 */
[----:B------:R-:W-:Y:S01]  /*1d70*/  BPT.TRAP 0x1 ;  /* 0x000000040000795c */ /* 0x000fe20000300000 */
.L_x_30:
[----:B------:R-:W2:Y:S01]  /*1d80*/  LDC R8, c[0x0][0x288] ;  /* 0x0000a200ff087b82 */ /* 0x000ea20000000800 */
[--C-:B------:R-:W-:Y:S01]  /*1d90*/  SHF.R.U32.HI R0, RZ, 0x2, R18.reuse ;  /* 0x00000002ff007819 */ /* 0x100fe20000011612 */
[----:B------:R-:W-:Y:S01]  /*1da0*/  UIADD3 UR39, UR40, UR39, URZ ;  /* 0x0000002728277290 */ /* 0x000fe2000fffe03f */
[----:B01----:R-:W-:Y:S01]  /*1db0*/  SHF.R.U32.HI R5, RZ, 0x7, R18 ;  /* 0x00000007ff057819 */ /* 0x003fe20000011612 */
[----:B------:R-:W-:Y:S01]  /*1dc0*/  IMAD.SHL.U32 R7, R60, 0x40, RZ ;  /* 0x000000403c077824 */ /* 0x000fe200078e00ff */
[----:B------:R-:W-:Y:S01]  /*1dd0*/  LOP3.LUT R3, R0, 0x7, RZ, 0xc0, !PT ;  /* 0x0000000700037812 */ /* 0x000fe200078ec0ff */
[----:B------:R-:W-:Y:S01]  /*1de0*/  USHF.R.U32.HI UR4, URZ, 0x2, UR39 ;  /* 0x000000023f047899 */ /* 0x000fe20008011627 */
[----:B------:R-:W-:Y:S01]  /*1df0*/  LOP3.LUT R4, R18, 0x60, RZ, 0xc0, !PT ;  /* 0x0000006012047812 */ /* 0x000fe200078ec0ff */
[----:B------:R-:W-:Y:S01]  /*1e00*/  IMAD.SHL.U32 R13, R59, 0x80, RZ ;  /* 0x000000803b0d7824 */ /* 0x000fe200078e00ff */
[----:B------:R-:W-:Y:S01]  /*1e10*/  LOP3.LUT R0, R5, 0x1, RZ, 0xc0, !PT ;  /* 0x0000000105007812 */ /* 0x000fe200078ec0ff */
[----:B------:R-:W-:Y:S01]  /*1e20*/  ULOP3.LUT UR4, UR4, 0x1, URZ, 0xc0, !UPT ;  /* 0x0000000104047892 */ /* 0x000fe2000f8ec03f */
[----:B------:R-:W-:Y:S01]  /*1e30*/  SHF.R.U32.HI R6, RZ, 0x1, R4 ;  /* 0x00000001ff067819 */ /* 0x000fe20000011604 */
[----:B------:R-:W-:Y:S01]  /*1e40*/  ULDC UR8, c[0x0][0x284] ;  /* 0x0000a10000087ab9 */ /* 0x000fe20000000800 */
[----:B------:R-:W-:Y:S01]  /*1e50*/  UISETP.GT.U32.AND UP1, UPT, UR39, 0x3, UPT ;  /* 0x000000032700788c */ /* 0x000fe2000bf24070 */
[----:B------:R-:W-:Y:S01]  /*1e60*/  IMAD.SHL.U32 R4, R0, 0x40, RZ ;  /* 0x0000004000047824 */ /* 0x000fe200078e00ff */
[----:B------:R-:W-:Y:S01]  /*1e70*/  IADD3 R5, RZ, -R6, -R3 ;  /* 0x80000006ff057210 */ /* 0x000fe20007ffe803 */
[----:B------:R-:W-:Y:S01]  /*1e80*/  UISETP.NE.U32.AND UP0, UPT, UR4, 0x1, UPT ;  /* 0x000000010400788c */ /* 0x000fe2000bf05070 */
[----:B------:R-:W-:Y:S01]  /*1e90*/  SHF.R.S32.HI R14, RZ, 0x1f, R61 ;  /* 0x0000001fff0e7819 */ /* 0x000fe2000001143d */
[----:B------:R-:W-:Y:S01]  /*1ea0*/  ULDC.64 UR6, c[0x0][0x5d0] ;  /* 0x0001740000067ab9 */ /* 0x000fe20000000a00 */
[----:B------:R-:W-:Y:S01]  /*1eb0*/  LOP3.LUT R3, R4, 0x40, R3, 0xe2, !PT ;  /* 0x0000004004037812 */ /* 0x000fe200078ee203 */
[----:B------:R-:W-:Y:S01]  /*1ec0*/  UISETP.LT.U32.AND UP1, UPT, UR40, 0x4, UP1 ;  /* 0x000000042800788c */ /* 0x000fe20008f21070 */
[----:B------:R-:W-:Y:S01]  /*1ed0*/  LOP3.LUT R4, R18, 0x3, RZ, 0xc0, !PT ;  /* 0x0000000312047812 */ /* 0x000fe200078ec0ff */
[----:B------:R-:W-:Y:S01]  /*1ee0*/  UISETP.GT.U32.AND UP0, UPT, UR40, 0x3, !UP0 ;  /* 0x000000032800788c */ /* 0x000fe2000c704070 */
[----:B------:R-:W-:Y:S01]  /*1ef0*/  IMAD R0, R0, -0x40, R5 ;  /* 0xffffffc000007824 */ /* 0x000fe200078e0205 */
[----:B--2---:R-:W-:Y:S01]  /*1f00*/  ISETP.GE.AND P0, PT, R7, R8, PT ;  /* 0x000000080700720c */ /* 0x004fe20003f06270 */
[----:B------:R-:W-:Y:S01]  /*1f10*/  USEL UR5, URZ, 0x1, !UP1 ;  /* 0x000000013f057887 */ /* 0x000fe2000c800000 */
[----:B------:R-:W-:Y:S01]  /*1f20*/  IMAD R12, R4, -0x2, R8 ;  /* 0xfffffffe040c7824 */ /* 0x000fe200078e0208 */
[----:B------:R-:W-:Y:S01]  /*1f30*/  USEL UR4, URZ, 0x1, !UP0 ;  /* 0x000000013f047887 */ /* 0x000fe2000c000000 */
[----:B------:R-:W-:Y:S01]  /*1f40*/  IMAD.SHL.U32 R8, R18, 0x2, RZ ;  /* 0x0000000212087824 */ /* 0x000fe200078e00ff */
[----:B------:R-:W-:Y:S01]  /*1f50*/  ISETP.GE.OR P0, PT, R13, UR8, P0 ;  /* 0x000000080d007c0c */ /* 0x000fe20008706670 */
[----:B------:R-:W-:Y:S01]  /*1f60*/  IMAD R4, R14, UR6, RZ ;  /* 0x000000060e047c24 */ /* 0x000fe2000f8e02ff */
[----:B------:R-:W-:Y:S01]  /*1f70*/  ULOP3.LUT UR39, UR39, 0x3, URZ, 0xc0, !UPT ;  /* 0x0000000327277892 */ /* 0x000fe2000f8ec03f */
[----:B------:R-:W-:Y:S01]  /*1f80*/  IMAD.WIDE R10, R59, 0x80, RZ ;  /* 0x000000803b0a7825 */ /* 0x000fe200078e02ff */
[----:B------:R-:W-:Y:S01]  /*1f90*/  LOP3.LUT R8, R7, 0x6, R8, 0xf8, !PT ;  /* 0x0000000607087812 */ /* 0x000fe200078ef808 */
[----:B------:R-:W-:Y:S01]  /*1fa0*/  ULOP3.LUT UR38, UR4, UR38, UR5, 0x96, !UPT ;  /* 0x0000002604267292 */ /* 0x000fe2000f8e9605 */
[----:B------:R-:W-:Y:S01]  /*1fb0*/  IADD3 R20, -R13, UR8, R0 ;  /* 0x000000080d147c10 */ /* 0x000fe2000fffe100 */
[----:B------:R-:W-:Y:S01]  /*1fc0*/  IMAD R15, R61, UR7, R4 ;  /* 0x000000073d0f7c24 */ /* 0x000fe2000f8e0204 */
[----:B------:R-:W-:Y:S01]  /*1fd0*/  SHF.R.S32.HI R9, RZ, 0x1f, R8 ;  /* 0x0000001fff097819 */ /* 0x000fe20000011408 */
[----:B------:R-:W-:Y:S01]  /*1fe0*/  IMAD.IADD R60, R12, 0x1, -R7 ;  /* 0x000000010c3c7824 */ /* 0x000fe200078e0a07 */
[----:B------:R-:W-:Y:S01]  /*1ff0*/  LOP3.LUT R67, R10, R3, R6, 0xfe, !PT ;  /* 0x000000030a437212 */ /* 0x000fe200078efe06 */
[----:B------:R-:W-:-:S02]  /*2000*/  IMAD.MOV.U32 R59, RZ, RZ, -0x1 ;  /* 0xffffffffff3b7424 */ /* 0x000fc400078e00ff */
[----:B------:R-:W-:-:S04]  /*2010*/  IMAD.WIDE.U32 R4, R61, UR6, R8 ;  /* 0x000000063d047c25 */ /* 0x000fc8000f8e0008 */
[----:B------:R-:W-:Y:S01]  /*2020*/  IMAD.IADD R5, R5, 0x1, R15 ;  /* 0x0000000105057824 */ /* 0x000fe200078e020f */
[----:B------:R-:W-:Y:S06]  /*2030*/  @P0 BRA `(.L_x_32) ;  /* 0x0000001c00100947 */ /* 0x000fec0003800000 */
[----:B------:R-:W0:Y:S01]  /*2040*/  LDC.64 R12, c[0x0][0x5c8] ;  /* 0x00017200ff0c7b82 */ /* 0x000e220000000a00 */
[----:B------:R-:W-:Y:S01]  /*2050*/  ULDC.64 UR4, c[0x0][0x5c0] ;  /* 0x0001700000047ab9 */ /* 0x000fe20000000a00 */
[----:B------:R-:W-:Y:S01]  /*2060*/  BSSY B0, `(.L_x_32) ;  /* 0x00001c1000007945 */ /* 0x000fe20003800000 */
[-C--:B0-----:R-:W-:Y:S02]  /*2070*/  IMAD R0, R11, R12.reuse, RZ ;  /* 0x0000000c0b007224 */ /* 0x081fe400078e02ff */
[----:B------:R-:W-:-:S04]  /*2080*/  IMAD.WIDE.U32 R4, R67, R12, R4 ;  /* 0x0000000c43047225 */ /* 0x000fc800078e0004 */
[----:B------:R-:W-:Y:S01]  /*2090*/  IMAD R3, R67, R13, R0 ;  /* 0x0000000d43037224 */ /* 0x000fe200078e0200 */
[----:B------:R-:W-:-:S03]  /*20a0*/  IADD3 R6, P0, R4, UR4, RZ ;  /* 0x0000000404067c10 */ /* 0x000fc6000ff1e0ff */
[----:B------:R-:W-:Y:S01]  /*20b0*/  IMAD.IADD R3, R5, 0x1, R3 ;  /* 0x0000000105037824 */ /* 0x000fe200078e0203 */
[----:B------:R-:W-:-:S04]  /*20c0*/  LEA R4, P1, R12, R6, 0x3 ;  /* 0x000000060c047211 */ /* 0x000fc800078218ff */
[----:B------:R-:W-:Y:S02]  /*20d0*/  IADD3.X R7, R3, UR5, RZ, P0, !PT ;  /* 0x0000000503077c10 */ /* 0x000fe400087fe4ff */
[----:B-----5:R-:W-:Y:S02]  /*20e0*/  ISETP.NE.AND P0, PT, R57, RZ, PT ;  /* 0x000000ff3900720c */ /* 0x020fe40003f05270 */
[----:B------:R-:W-:-:S11]  /*20f0*/  LEA.HI.X R5, R12, R7, R13, 0x3, P1 ;  /* 0x000000070c057211 */ /* 0x000fd600008f1c0d */
[----:B------:R-:W-:Y:S05]  /*2100*/  @!P0 BRA `(.L_x_33) ;  /* 0x0000001400188947 */ /* 0x000fea0003800000 */
[----:B------:R-:W0:Y:S01]  /*2110*/  LDC.64 R62, c[0x0][0x5b0] ;  /* 0x00016c00ff3e7b82 */ /* 0x000e220000000a00 */
[----:B------:R-:W-:Y:S01]  /*2120*/  ULDC.64 UR4, c[0x0][0x5b8] ;  /* 0x00016e0000047ab9 */ /* 0x000fe20000000a00 */
[----:B------:R-:W-:Y:S01]  /*2130*/  ISETP.GE.AND P3, PT, R60, 0x1, PT ;  /* 0x000000013c00780c */ /* 0x000fe20003f66270 */
[----:B------:R-:W-:Y:S01]  /*2140*/  IMAD R0, R14, UR4, RZ ;  /* 0x000000040e007c24 */ /* 0x000fe2000f8e02ff */
[----:B------:R-:W-:Y:S01]  /*2150*/  BSSY B1, `(.L_x_34) ;  /* 0x000000e000017945 */ /* 0x000fe20003800000 */
[C---:B------:R-:W-:Y:S01]  /*2160*/  IMAD.WIDE.U32 R14, R61.reuse, UR4, R8 ;  /* 0x000000043d0e7c25 */ /* 0x040fe2000f8e0008 */
[----:B------:R-:W-:Y:S02]  /*2170*/  ISETP.LT.OR P1, PT, R20, 0x1, !P3 ;  /* 0x000000011400780c */ /* 0x000fe40005f21670 */
[----:B------:R-:W1:Y:S01]  /*2180*/  LDC.64 R64, c[0x0][0x5a8] ;  /* 0x00016a00ff407b82 */ /* 0x000e620000000a00 */
[----:B------:R-:W-:Y:S02]  /*2190*/  IMAD R13, R61, UR5, R0 ;  /* 0x000000053d0d7c24 */ /* 0x000fe4000f8e0200 */
[----:B------:R-:W-:-:S02]  /*21a0*/  IMAD.MOV.U32 R12, RZ, RZ, R14 ;  /* 0x000000ffff0c7224 */ /* 0x000fc400078e000e */
[----:B------:R-:W-:Y:S02]  /*21b0*/  IMAD.IADD R13, R15, 0x1, R13 ;  /* 0x000000010f0d7824 */ /* 0x000fe400078e020d */
[-C--:B0-----:R-:W-:Y:S02]  /*21c0*/  IMAD R10, R11, R62.reuse, RZ ;  /* 0x0000003e0b0a7224 */ /* 0x081fe400078e02ff */
[----:B------:R-:W-:-:S04]  /*21d0*/  IMAD.WIDE.U32 R8, R67, R62, R12 ;  /* 0x0000003e43087225 */ /* 0x000fc800078e000c */
[----:B------:R-:W-:Y:S01]  /*21e0*/  IMAD R21, R67, R63, R10 ;  /* 0x0000003f43157224 */ /* 0x000fe200078e020a */
[----:B-1----:R-:W-:-:S04]  /*21f0*/  IADD3 R8, P0, R8, R64, RZ ;  /* 0x0000004008087210 */ /* 0x002fc80007f1e0ff */
[----:B------:R-:W-:Y:S01]  /*2200*/  IADD3.X R9, R65, R9, R21, P0, !PT ;  /* 0x0000000941097210 */ /* 0x000fe200007fe415 */
[----:B------:R-:W-:Y:S08]  /*2210*/  @P1 BRA `(.L_x_35) ;  /* 0x0000000000041947 */ /* 0x000ff00003800000 */
[----:B------:R0:W5:Y:S02]  /*2220*/  LDG.E.U8 R58, desc[UR36][R8.64] ;  /* 0x00000024083a7981 */ /* 0x000164000c1e1100 */
.L_x_35:
[----:B------:R-:W-:Y:S05]  /*2230*/  BSYNC B1 ;  /* 0x0000000000017941 */ /* 0x000fea0003800000 */
.L_x_34:
[----:B-----5:R-:W-:Y:S01]  /*2240*/  LOP3.LUT R0, R58, 0xffff, RZ, 0xc0, !PT ;  /* 0x0000ffff3a007812 */ /* 0x020fe200078ec0ff */
[----:B------:R-:W-:Y:S01]  /*2250*/  IMAD.SHL.U32 R10, R62, 0x8, RZ ;  /* 0x000000083e0a7824 */ /* 0x000fe200078e00ff */
[----:B------:R-:W-:Y:S01]  /*2260*/  ISETP.GE.AND P2, PT, R60, 0x2, PT ;  /* 0x000000023c00780c */ /* 0x000fe20003f46270 */
[----:B------:R-:W-:Y:S01]  /*2270*/  BSSY B1, `(.L_x_36) ;  /* 0x000000e000017945 */ /* 0x000fe20003800000 */
[----:B------:R-:W-:Y:S02]  /*2280*/  PRMT R0, R0, 0x8880, RZ ;  /* 0x0000888000007816 */ /* 0x000fe400000000ff */
[----:B------:R-:W-:Y:S02]  /*2290*/  ISETP.LT.OR P0, PT, R20, 0x1, !P2 ;  /* 0x000000011400780c */ /* 0x000fe40005701670 */
[----:B------:R-:W-:Y:S01]  /*22a0*/  SHF.L.U64.HI R11, R62, 0x3, R63 ;  /* 0x000000033e0b7819 */ /* 0x000fe2000001023f */
[----:B------:R-:W-:-:S04]  /*22b0*/  IMAD R3, R0, R57, RZ ;  /* 0x0000003900037224 */ /* 0x000fc800078e02ff */
[----:B------:R-:W-:Y:S02]  /*22c0*/  @!P1 IMAD R15, R24, R56, R3 ;  /* 0x00000038180f9224 */ /* 0x000fe400078e0203 */
[----:B------:R-:W-:-:S03]  /*22d0*/  IMAD.WIDE.U32 R10, R67, R62, R10 ;  /* 0x0000003e430a7225 */ /* 0x000fc600078e000a */
[----:B------:R1:W-:Y:S01]  /*22e0*/  @!P1 STG.E.U8 desc[UR36][R6.64], R15 ;  /* 0x0000000f06009986 */ /* 0x0003e2000c101124 */
[----:B------:R-:W-:Y:S01]  /*22f0*/  IADD3 R10, P4, P5, R14, R64, R10 ;  /* 0x000000400e0a7210 */ /* 0x000fe20007d9e00a */
[----:B------:R-:W-:Y:S01]  /*2300*/  IMAD.IADD R14, R21, 0x1, R11 ;  /* 0x00000001150e7824 */ /* 0x000fe200078e020b */
[----:B------:R-:W-:Y:S11]  /*2310*/  @P0 BRA `(.L_x_37) ;  /* 0x00000000000c0947 */ /* 0x000ff60003800000 */
[----:B------:R-:W2:Y:S02]  /*2320*/  LDG.E.U8 R58, desc[UR36][R8.64+0x1] ;  /* 0x00000124083a7981 */ /* 0x000ea4000c1e1100 */
[----:B--2---:R-:W-:-:S05]  /*2330*/  PRMT R0, R58, 0x8880, RZ ;  /* 0x000088803a007816 */ /* 0x004fca00000000ff */
[----:B------:R-:W-:-:S07]  /*2340*/  IMAD R3, R0, R57, RZ ;  /* 0x0000003900037224 */ /* 0x000fce00078e02ff */
.L_x_37:
[----:B------:R-:W-:Y:S05]  /*2350*/  BSYNC B1 ;  /* 0x0000000000017941 */ /* 0x000fea0003800000 */
.L_x_36:
[----:B------:R-:W-:Y:S01]  /*2360*/  ISETP.LT.OR P3, PT, R20, 0x9, !P3 ;  /* 0x000000091400780c */ /* 0x000fe20005f61670 */
[----:B------:R-:W-:Y:S01]  /*2370*/  @!P0 IMAD R25, R25, R56, R3 ;  /* 0x0000003819198224 */ /* 0x000fe200078e0203 */
[C---:B------:R-:W-:Y:S01]  /*2380*/  ISETP.GE.AND P1, PT, R60.reuse, 0x9, PT ;  /* 0x000000093c00780c */ /* 0x040fe20003f26270 */
[----:B------:R-:W-:Y:S01]  /*2390*/  BSSY B1, `(.L_x_38) ;  /* 0x000000b000017945 */ /* 0x000fe20003800000 */
[----:B------:R-:W-:Y:S02]  /*23a0*/  IADD3.X R11, R13, R65, R14, P4, P5 ;  /* 0x000000410d0b7210 */ /* 0x000fe400027ea40e */
[----:B------:R2:W-:Y:S01]  /*23b0*/  @!P0 STG.E.U8 desc[UR36][R6.64+0x1], R25 ;  /* 0x0000011906008986 */ /* 0x0005e2000c101124 */
[----:B------:R-:W-:Y:S02]  /*23c0*/  ISETP.GE.AND P0, PT, R60, 0xa, PT ;  /* 0x0000000a3c00780c */ /* 0x000fe40003f06270 */
[C---:B------:R-:W-:Y:S02]  /*23d0*/  ISETP.LT.OR P2, PT, R20.reuse, 0x9, !P2 ;  /* 0x000000091400780c */ /* 0x040fe40005741670 */
[----:B------:R-:W-:-:S02]  /*23e0*/  ISETP.LT.OR P5, PT, R20, 0x1, !P1 ;  /* 0x000000011400780c */ /* 0x000fc40004fa1670 */
[----:B------:R-:W-:Y:S01]  /*23f0*/  ISETP.LT.OR P4, PT, R20, 0x1, !P0 ;  /* 0x000000011400780c */ /* 0x000fe20004781670 */
[----:B------:R-:W-:-:S12]  /*2400*/  @P3 BRA `(.L_x_39) ;  /* 0x00000000000c3947 */ /* 0x000fd80003800000 */
[----:B------:R-:W3:Y:S02]  /*2410*/  LDG.E.U8 R58, desc[UR36][R10.64] ;  /* 0x000000240a3a7981 */ /* 0x000ee4000c1e1100 */
[----:B---3--:R-:W-:-:S05]  /*2420*/  PRMT R0, R58, 0x8880, RZ ;  /* 0x000088803a007816 */ /* 0x008fca00000000ff */
[----:B------:R-:W-:-:S07]  /*2430*/  IMAD R3, R0, R57, RZ ;  /* 0x0000003900037224 */ /* 0x000fce00078e02ff */
.L_x_39:
[----:B------:R-:W-:Y:S05]  /*2440*/  BSYNC B1 ;  /* 0x0000000000017941 */ /* 0x000fea0003800000 */
.L_x_38:
[----:B------:R-:W-:Y:S01]  /*2450*/  @!P3 IMAD R13, R26, R56, R3 ;  /* 0x000000381a0db224 */ /* 0x000fe200078e0203 */
[----:B------:R-:W-:Y:S04]  /*2460*/  BSSY B1, `(.L_x_40) ;  /* 0x0000006000017945 */ /* 0x000fe80003800000 */
[----:B------:R3:W-:Y:S01]  /*2470*/  @!P3 STG.E.U8 desc[UR36][R4.64], R13 ;  /* 0x0000000d0400b986 */ /* 0x0007e2000c101124 */
[----:B------:R-:W-:Y:S05]  /*2480*/  @P2 BRA `(.L_x_41) ;  /* 0x00000000000c2947 */ /* 0x000fea0003800000 */
[----:B------:R-:W4:Y:S02]  /*2490*/  LDG.E.U8 R58, desc[UR36][R10.64+0x1] ;  /* 0x000001240a3a7981 */ /* 0x000f24000c1e1100 */
[----:B----4-:R-:W-:-:S05]  /*24a0*/  PRMT R0, R58, 0x8880, RZ ;  /* 0x000088803a007816 */ /* 0x010fca00000000ff */
[----:B------:R-:W-:-:S07]  /*24b0*/  IMAD R3, R0, R57, RZ ;  /* 0x0000003900037224 */ /* 0x000fce00078e02ff */
.L_x_41:
[----:B------:R-:W-:Y:S05]  /*24c0*/  BSYNC B1 ;  /* 0x0000000000017941 */ /* 0x000fea0003800000 */
.L_x_40:
[----:B------:R-:W-:Y:S01]  /*24d0*/  @!P2 IMAD R27, R27, R56, R3 ;  /* 0x000000381b1ba224 */ /* 0x000fe200078e0203 */
[----:B------:R-:W-:Y:S04]  /*24e0*/  BSSY B1, `(.L_x_42) ;  /* 0x0000006000017945 */ /* 0x000fe80003800000 */
[----:B------:R4:W-:Y:S01]  /*24f0*/  @!P2 STG.E.U8 desc[UR36][R4.64+0x1], R27 ;  /* 0x0000011b0400a986 */ /* 0x0009e2000c101124 */
[----:B------:R-:W-:Y:S05]  /*2500*/  @P5 BRA `(.L_x_43) ;  /* 0x00000000000c5947 */ /* 0x000fea0003800000 */
[----:B------:R-:W5:Y:S02]  /*2510*/  LDG.E.U8 R58, desc[UR36][R8.64+0x8] ;  /* 0x00000824083a7981 */ /* 0x000f64000c1e1100 */
[----:B-----5:R-:W-:-:S05]  /*2520*/  PRMT R0, R58, 0x8880, RZ ;  /* 0x000088803a007816 */ /* 0x020fca00000000ff */
[----:B------:R-:W-:-:S07]  /*2530*/  IMAD R3, R0, R57, RZ ;  /* 0x0000003900037224 */ /* 0x000fce00078e02ff */
.L_x_43:
[----:B------:R-:W-:Y:S05]  /*2540*/  BSYNC B1 ;  /* 0x0000000000017941 */ /* 0x000fea0003800000 */
.L_x_42:
[----:B---3--:R-:W-:Y:S01]  /*2550*/  @!P5 IMAD R13, R28, R56, R3 ;  /* 0x000000381c0dd224 */ /* 0x008fe200078e0203 */
[----:B------:R-:W-:Y:S04]  /*2560*/  BSSY B1, `(.L_x_44) ;  /* 0x0000006000017945 */ /* 0x000fe80003800000 */
[----:B------:R3:W-:Y:S01]  /*2570*/  @!P5 STG.E.U8 desc[UR36][R6.64+0x8], R13 ;  /* 0x0000080d0600d986 */ /* 0x0007e2000c101124 */
[----:B------:R-:W-:Y:S05]  /*2580*/  @P4 BRA `(.L_x_45) ;  /* 0x00000000000c4947 */ /* 0x000fea0003800000 */
[----:B------:R-:W5:Y:S02]  /*2590*/  LDG.E.U8 R58, desc[UR36][R8.64+0x9] ;  /* 0x00000924083a7981 */ /* 0x000f64000c1e1100 */
[----:B-----5:R-:W-:-:S05]  /*25a0*/  PRMT R0, R58, 0x8880, RZ ;  /* 0x000088803a007816 */ /* 0x020fca00000000ff */
[----:B------:R-:W-:-:S07]  /*25b0*/  IMAD R3, R0, R57, RZ ;  /* 0x0000003900037224 */ /* 0x000fce00078e02ff */
.L_x_45:
[----:B------:R-:W-:Y:S05]  /*25c0*/  BSYNC B1 ;  /* 0x0000000000017941 */ /* 0x000fea0003800000 */
.L_x_44:
[----:B------:R-:W-:Y:S01]  /*25d0*/  ISETP.LT.OR P1, PT, R20, 0x9, !P1 ;  /* 0x000000091400780c */ /* 0x000fe20004f21670 */
[----:B------:R-:W-:Y:S01]  /*25e0*/  @!P4 IMAD R29, R29, R56, R3 ;  /* 0x000000381d1dc224 */ /* 0x000fe200078e0203 */
[C---:B------:R-:W-:Y:S01]  /*25f0*/  ISETP.GE.AND P3, PT, R60.reuse, 0x11, PT ;  /* 0x000000113c00780c */ /* 0x040fe20003f66270 */
[----:B------:R-:W-:Y:S01]  /*2600*/  BSSY B1, `(.L_x_46) ;  /* 0x000000a000017945 */ /* 0x000fe20003800000 */
[----:B------:R-:W-:Y:S02]  /*2610*/  ISETP.GE.AND P2, PT, R60, 0x12, PT ;  /* 0x000000123c00780c */ /* 0x000fe40003f46270 */
[----:B------:R0:W-:Y:S01]  /*2620*/  @!P4 STG.E.U8 desc[UR36][R6.64+0x9], R29 ;  /* 0x0000091d0600c986 */ /* 0x0001e2000c101124 */
[C---:B------:R-:W-:Y:S02]  /*2630*/  ISETP.LT.OR P0, PT, R20.reuse, 0x9, !P0 ;  /* 0x000000091400780c */ /* 0x040fe40004701670 */
[C---:B------:R-:W-:Y:S02]  /*2640*/  ISETP.LT.OR P5, PT, R20.reuse, 0x1, !P3 ;  /* 0x000000011400780c */ /* 0x040fe40005fa1670 */
[----:B------:R-:W-:-:S02]  /*2650*/  ISETP.LT.OR P4, PT, R20, 0x1, !P2 ;  /* 0x000000011400780c */ /* 0x000fc40005781670 */
[----:B------:R-:W-:Y:S11]  /*2660*/  @P1 BRA `(.L_x_47) ;  /* 0x00000000000c1947 */ /* 0x000ff60003800000 */
[----:B------:R-:W5:Y:S02]  /*2670*/  LDG.E.U8 R58, desc[UR36][R10.64+0x8] ;  /* 0x000008240a3a7981 */ /* 0x000f64000c1e1100 */
[----:B-----5:R-:W-:-:S05]  /*2680*/  PRMT R0, R58, 0x8880, RZ ;  /* 0x000088803a007816 */ /* 0x020fca00000000ff */
[----:B------:R-:W-:-:S07]  /*2690*/  IMAD R3, R0, R57, RZ ;  /* 0x0000003900037224 */ /* 0x000fce00078e02ff */
.L_x_47:
[----:B------:R-:W-:Y:S05]  /*26a0*/  BSYNC B1 ;  /* 0x0000000000017941 */ /* 0x000fea0003800000 */
.L_x_46:
[----:B---3--:R-:W-:Y:S01]  /*26b0*/  @!P1 IMAD R13, R30, R56, R3 ;  /* 0x000000381e0d9224 */ /* 0x008fe200078e0203 */
[----:B------:R-:W-:Y:S04]  /*26c0*/  BSSY B1, `(.L_x_48) ;  /* 0x0000006000017945 */ /* 0x000fe80003800000 */
[----:B------:R3:W-:Y:S01]  /*26d0*/  @!P1 STG.E.U8 desc[UR36][R4.64+0x8], R13 ;  /* 0x0000080d04009986 */ /* 0x0007e2000c101124 */
[----:B------:R-:W-:Y:S05]  /*26e0*/  @P0 BRA `(.L_x_49) ;  /* 0x00000000000c0947 */ /* 0x000fea0003800000 */
[----:B------:R-:W5:Y:S02]  /*26f0*/  LDG.E.U8 R58, desc[UR36][R10.64+0x9] ;  /* 0x000009240a3a7981 */ /* 0x000f64000c1e1100 */
[----:B-----5:R-:W-:-:S05]  /*2700*/  PRMT R0, R58, 0x8880, RZ ;  /* 0x000088803a007816 */ /* 0x020fca00000000ff */
[----:B------:R-:W-:-:S07]  /*2710*/  IMAD R3, R0, R57, RZ ;  /* 0x0000003900037224 */ /* 0x000fce00078e02ff */
.L_x_49:
[----:B------:R-:W-:Y:S05]  /*2720*/  BSYNC B1 ;  /* 0x0000000000017941 */ /* 0x000fea0003800000 */
.L_x_48:
[----:B------:R-:W-:Y:S01]  /*2730*/  @!P0 IMAD R31, R31, R56, R3 ;  /* 0x000000381f1f8224 */ /* 0x000fe200078e0203 */
[----:B------:R-:W-:Y:S04]  /*2740*/  BSSY B1, `(.L_x_50) ;  /* 0x0000006000017945 */ /* 0x000fe80003800000 */
[----:B------:R0:W-:Y:S01]  /*2750*/  @!P0 STG.E.U8 desc[UR36][R4.64+0x9], R31 ;  /* 0x0000091f04008986 */ /* 0x0001e2000c101124 */
[----:B------:R-:W-:Y:S05]  /*2760*/  @P5 BRA `(.L_x_51) ;  /* 0x00000000000c5947 */ /* 0x000fea0003800000 */
[----:B------:R-:W5:Y:S02]  /*2770*/  LDG.E.U8 R58, desc[UR36][R8.64+0x10] ;  /* 0x00001024083a7981 */ /* 0x000f64000c1e1100 */
[----:B-----5:R-:W-:-:S05]  /*2780*/  PRMT R0, R58, 0x8880, RZ ;  /* 0x000088803a007816 */ /* 0x020fca00000000ff */
[----:B------:R-:W-:-:S07]  /*2790*/  IMAD R3, R0, R57, RZ ;  /* 0x0000003900037224 */ /* 0x000fce00078e02ff */
.L_x_51:
[----:B------:R-:W-:Y:S05]  /*27a0*/  BSYNC B1 ;  /* 0x0000000000017941 */ /* 0x000fea0003800000 */
.L_x_50:
[----:B---3--:R-:W-:Y:S01]  /*27b0*/  @!P5 IMAD R13, R32, R56, R3 ;  /* 0x00000038200dd224 */ /* 0x008fe200078e0203 */
[----:B------:R-:W-:Y:S04]  /*27c0*/  BSSY B1, `(.L_x_52) ;  /* 0x0000006000017945 */ /* 0x000fe80003800000 */
[----:B------:R3:W-:Y:S01]  /*27d0*/  @!P5 STG.E.U8 desc[UR36][R6.64+0x10], R13 ;  /* 0x0000100d0600d986 */ /* 0x0007e2000c101124 */
[----:B------:R-:W-:Y:S05]  /*27e0*/  @P4 BRA `(.L_x_53) ;  /* 0x00000000000c4947 */ /* 0x000fea0003800000 */
[----:B------:R-:W5:Y:S02]  /*27f0*/  LDG.E.U8 R58, desc[UR36][R8.64+0x11] ;  /* 0x00001124083a7981 */ /* 0x000f64000c1e1100 */
[----:B-----5:R-:W-:-:S05]  /*2800*/  PRMT R0, R58, 0x8880, RZ ;  /* 0x000088803a007816 */ /* 0x020fca00000000ff */
[----:B------:R-:W-:-:S07]  /*2810*/  IMAD R3, R0, R57, RZ ;  /* 0x0000003900037224 */ /* 0x000fce00078e02ff */
.L_x_53:
[----:B------:R-:W-:Y:S05]  /*2820*/  BSYNC B1 ;  /* 0x0000000000017941 */ /* 0x000fea0003800000 */
.L_x_52:
        /* <DEDUP_REMOVED lines=13> */
.L_x_55:
[----:B------:R-:W-:Y:S05]  /*2900*/  BSYNC B1 ;  /* 0x0000000000017941 */ /* 0x000fea0003800000 */
.L_x_54:
[----:B---3--:R-:W-:Y:S01]  /*2910*/  @!P3 IMAD R13, R34, R56, R3 ;  /* 0x00000038220db224 */ /* 0x008fe200078e0203 */
[----:B------:R-:W-:Y:S04]  /*2920*/  BSSY B1, `(.L_x_56) ;  /* 0x0000006000017945 */ /* 0x000fe80003800000 */
[----:B------:R3:W-:Y:S01]  /*2930*/  @!P3 STG.E.U8 desc[UR36][R4.64+0x10], R13 ;  /* 0x0000100d0400b986 */ /* 0x0007e2000c101124 */
[----:B------:R-:W-:Y:S05]  /*2940*/  @P2 BRA `(.L_x_57) ;  /* 0x00000000000c2947 */ /* 0x000fea0003800000 */
[----:B------:R-:W5:Y:S02]  /*2950*/  LDG.E.U8 R58, desc[UR36][R10.64+0x11] ;  /* 0x000011240a3a7981 */ /* 0x000f64000c1e1100 */
[----:B-----5:R-:W-:-:S05]  /*2960*/  PRMT R0, R58, 0x8880, RZ ;  /* 0x000088803a007816 */ /* 0x020fca00000000ff */
[----:B------:R-:W-:-:S07]  /*2970*/  IMAD R3, R0, R57, RZ ;  /* 0x0000003900037224 */ /* 0x000fce00078e02ff */
.L_x_57:
[----:B------:R-:W-:Y:S05]  /*2980*/  BSYNC B1 ;  /* 0x0000000000017941 */ /* 0x000fea0003800000 */
.L_x_56:
[----:B------:R-:W-:Y:S01]  /*2990*/  @!P2 IMAD R35, R35, R56, R3 ;  /* 0x000000382323a224 */ /* 0x000fe200078e0203 */
[----:B------:R-:W-:Y:S04]  /*29a0*/  BSSY B1, `(.L_x_58) ;  /* 0x0000006000017945 */ /* 0x000fe80003800000 */
[----:B------:R0:W-:Y:S01]  /*29b0*/  @!P2 STG.E.U8 desc[UR36][R4.64+0x11], R35 ;  /* 0x000011230400a986 */ /* 0x0001e2000c101124 */
[----:B------:R-:W-:Y:S05]  /*29c0*/  @P5 BRA `(.L_x_59) ;  /* 0x00000000000c5947 */ /* 0x000fea0003800000 */
[----:B------:R-:W5:Y:S02]  /*29d0*/  LDG.E.U8 R58, desc[UR36][R8.64+0x18] ;  /* 0x00001824083a7981 */ /* 0x000f64000c1e1100 */
[----:B-----5:R-:W-:-:S05]  /*29e0*/  PRMT R0, R58, 0x8880, RZ ;  /* 0x000088803a007816 */ /* 0x020fca00000000ff */
[----:B------:R-:W-:-:S07]  /*29f0*/  IMAD R3, R0, R57, RZ ;  /* 0x0000003900037224 */ /* 0x000fce00078e02ff */
.L_x_59:
[----:B------:R-:W-:Y:S05]  /*2a00*/  BSYNC B1 ;  /* 0x0000000000017941 */ /* 0x000fea0003800000 */
.L_x_58:
[----:B---3--:R-:W-:Y:S01]  /*2a10*/  @!P5 IMAD R13, R36, R56, R3 ;  /* 0x00000038240dd224 */ /* 0x008fe200078e0203 */
[----:B------:R-:W-:Y:S04]  /*2a20*/  BSSY B1, `(.L_x_60) ;  /* 0x0000006000017945 */ /* 0x000fe80003800000 */
[----:B------:R3:W-:Y:S01]  /*2a30*/  @!P5 STG.E.U8 desc[UR36][R6.64+0x18], R13 ;  /* 0x0000180d0600d986 */ /* 0x0007e2000c101124 */
[----:B------:R-:W-:Y:S05]  /*2a40*/  @P4 BRA `(.L_x_61) ;  /* 0x00000000000c4947 */ /* 0x000fea0003800000 */
[----:B------:R-:W5:Y:S02]  /*2a50*/  LDG.E.U8 R58, desc[UR36][R8.64+0x19] ;  /* 0x00001924083a7981 */ /* 0x000f64000c1e1100 */
[----:B-----5:R-:W-:-:S05]  /*2a60*/  PRMT R0, R58, 0x8880, RZ ;  /* 0x000088803a007816 */ /* 0x020fca00000000ff */
[----:B------:R-:W-:-:S07]  /*2a70*/  IMAD R3, R0, R57, RZ ;  /* 0x0000003900037224 */ /* 0x000fce00078e02ff */
.L_x_61:
[----:B------:R-:W-:Y:S05]  /*2a80*/  BSYNC B1 ;  /* 0x0000000000017941 */ /* 0x000fea0003800000 */
.L_x_60:
        /* <DEDUP_REMOVED lines=13> */
.L_x_63:
[----:B------:R-:W-:Y:S05]  /*2b60*/  BSYNC B1 ;  /* 0x0000000000017941 */ /* 0x000fea0003800000 */
.L_x_62:
[----:B---3--:R-:W-:Y:S01]  /*2b70*/  @!P1 IMAD R13, R38, R56, R3 ;  /* 0x00000038260d9224 */ /* 0x008fe200078e0203 */
[----:B------:R-:W-:Y:S04]  /*2b80*/  BSSY B1, `(.L_x_64) ;  /* 0x0000006000017945 */ /* 0x000fe80003800000 */
[----:B------:R3:W-:Y:S01]  /*2b90*/  @!P1 STG.E.U8 desc[UR36][R4.64+0x18], R13 ;  /* 0x0000180d04009986 */ /* 0x0007e2000c101124 */
[----:B------:R-:W-:Y:S05]  /*2ba0*/  @P4 BRA `(.L_x_65) ;  /* 0x00000000000c4947 */ /* 0x000fea0003800000 */
[----:B------:R-:W5:Y:S02]  /*2bb0*/  LDG.E.U8 R58, desc[UR36][R10.64+0x19] ;  /* 0x000019240a3a7981 */ /* 0x000f64000c1e1100 */
[----:B-----5:R-:W-:-:S05]  /*2bc0*/  PRMT R0, R58, 0x8880, RZ ;  /* 0x000088803a007816 */ /* 0x020fca00000000ff */
[----:B------:R-:W-:-:S07]  /*2bd0*/  IMAD R3, R0, R57, RZ ;  /* 0x0000003900037224 */ /* 0x000fce00078e02ff */
.L_x_65:
[----:B------:R-:W-:Y:S05]  /*2be0*/  BSYNC B1 ;  /* 0x0000000000017941 */ /* 0x000fea0003800000 */
.L_x_64:
[----:B------:R-:W-:Y:S01]  /*2bf0*/  @!P4 IMAD R39, R39, R56, R3 ;  /* 0x000000382727c224 */ /* 0x000fe200078e0203 */
[----:B------:R-:W-:Y:S04]  /*2c00*/  BSSY B1, `(.L_x_66) ;  /* 0x0000006000017945 */ /* 0x000fe80003800000 */
[----:B------:R0:W-:Y:S01]  /*2c10*/  @!P4 STG.E.U8 desc[UR36][R4.64+0x19], R39 ;  /* 0x000019270400c986 */ /* 0x0001e2000c101124 */
[----:B------:R-:W-:Y:S05]  /*2c20*/  @P5 BRA `(.L_x_67) ;  /* 0x00000000000c5947 */ /* 0x000fea0003800000 */
[----:B------:R-:W5:Y:S02]  /*2c30*/  LDG.E.U8 R58, desc[UR36][R8.64+0x20] ;  /* 0x00002024083a7981 */ /* 0x000f64000c1e1100 */
[----:B-----5:R-:W-:-:S05]  /*2c40*/  PRMT R0, R58, 0x8880, RZ ;  /* 0x000088803a007816 */ /* 0x020fca00000000ff */
[----:B------:R-:W-:-:S07]  /*2c50*/  IMAD R3, R0, R57, RZ ;  /* 0x0000003900037224 */ /* 0x000fce00078e02ff */
.L_x_67:
[----:B------:R-:W-:Y:S05]  /*2c60*/  BSYNC B1 ;  /* 0x0000000000017941 */ /* 0x000fea0003800000 */
.L_x_66:
[----:B---3--:R-:W-:Y:S01]  /*2c70*/  @!P5 IMAD R13, R40, R56, R3 ;  /* 0x00000038280dd224 */ /* 0x008fe200078e0203 */
[----:B------:R-:W-:Y:S04]  /*2c80*/  BSSY B1, `(.L_x_68) ;  /* 0x0000006000017945 */ /* 0x000fe80003800000 */
[----:B------:R3:W-:Y:S01]  /*2c90*/  @!P5 STG.E.U8 desc[UR36][R6.64+0x20], R13 ;  /* 0x0000200d0600d986 */ /* 0x0007e2000c101124 */
[----:B------:R-:W-:Y:S05]  /*2ca0*/  @P0 BRA `(.L_x_69) ;  /* 0x00000000000c0947 */ /* 0x000fea0003800000 */
[----:B------:R-:W5:Y:S02]  /*2cb0*/  LDG.E.U8 R58, desc[UR36][R8.64+0x21] ;  /* 0x00002124083a7981 */ /* 0x000f64000c1e1100 */
[----:B-----5:R-:W-:-:S05]  /*2cc0*/  PRMT R0, R58, 0x8880, RZ ;  /* 0x000088803a007816 */ /* 0x020fca00000000ff */
[----:B------:R-:W-:-:S07]  /*2cd0*/  IMAD R3, R0, R57, RZ ;  /* 0x0000003900037224 */ /* 0x000fce00078e02ff */
.L_x_69:
[----:B------:R-:W-:Y:S05]  /*2ce0*/  BSYNC B1 ;  /* 0x0000000000017941 */ /* 0x000fea0003800000 */
.L_x_68:
        /* <DEDUP_REMOVED lines=13> */
.L_x_71:
[----:B------:R-:W-:Y:S05]  /*2dc0*/  BSYNC B1 ;  /* 0x0000000000017941 */ /* 0x000fea0003800000 */
.L_x_70:
[----:B---3--:R-:W-:Y:S01]  /*2dd0*/  @!P3 IMAD R13, R42, R56, R3 ;  /* 0x000000382a0db224 */ /* 0x008fe200078e0203 */
[----:B------:R-:W-:Y:S04]  /*2de0*/  BSSY B1, `(.L_x_72) ;  /* 0x0000006000017945 */ /* 0x000fe80003800000 */
[----:B------:R3:W-:Y:S01]  /*2df0*/  @!P3 STG.E.U8 desc[UR36][R4.64+0x20], R13 ;  /* 0x0000200d0400b986 */ /* 0x0007e2000c101124 */
[----:B------:R-:W-:Y:S05]  /*2e00*/  @P2 BRA `(.L_x_73) ;  /* 0x00000000000c2947 */ /* 0x000fea0003800000 */
[----:B------:R-:W5:Y:S02]  /*2e10*/  LDG.E.U8 R58, desc[UR36][R10.64+0x21] ;  /* 0x000021240a3a7981 */ /* 0x000f64000c1e1100 */
[----:B-----5:R-:W-:-:S05]  /*2e20*/  PRMT R0, R58, 0x8880, RZ ;  /* 0x000088803a007816 */ /* 0x020fca00000000ff */
[----:B------:R-:W-:-:S07]  /*2e30*/  IMAD R3, R0, R57, RZ ;  /* 0x0000003900037224 */ /* 0x000fce00078e02ff */
.L_x_73:
[----:B------:R-:W-:Y:S05]  /*2e40*/  BSYNC B1 ;  /* 0x0000000000017941 */ /* 0x000fea0003800000 */
.L_x_72:
[----:B------:R-:W-:Y:S01]  /*2e50*/  @!P2 IMAD R43, R43, R56, R3 ;  /* 0x000000382b2ba224 */ /* 0x000fe200078e0203 */
[----:B------:R-:W-:Y:S04]  /*2e60*/  BSSY B1, `(.L_x_74) ;  /* 0x0000006000017945 */ /* 0x000fe80003800000 */
[----:B------:R0:W-:Y:S01]  /*2e70*/  @!P2 STG.E.U8 desc[UR36][R4.64+0x21], R43 ;  /* 0x0000212b0400a986 */ /* 0x0001e2000c101124 */
[----:B------:R-:W-:Y:S05]  /*2e80*/  @P0 BRA `(.L_x_75) ;  /* 0x00000000000c0947 */ /* 0x000fea0003800000 */
[----:B------:R-:W5:Y:S02]  /*2e90*/  LDG.E.U8 R58, desc[UR36][R8.64+0x28] ;  /* 0x00002824083a7981 */ /* 0x000f64000c1e1100 */
[----:B-----5:R-:W-:-:S05]  /*2ea0*/  PRMT R0, R58, 0x8880, RZ ;  /* 0x000088803a007816 */ /* 0x020fca00000000ff */
[----:B------:R-:W-:-:S07]  /*2eb0*/  IMAD R3, R0, R57, RZ ;  /* 0x0000003900037224 */ /* 0x000fce00078e02ff */
.L_x_75:
[----:B------:R-:W-:Y:S05]  /*2ec0*/  BSYNC B1 ;  /* 0x0000000000017941 */ /* 0x000fea0003800000 */
.L_x_74:
[----:B---3--:R-:W-:Y:S01]  /*2ed0*/  @!P0 IMAD R13, R44, R56, R3 ;  /* 0x000000382c0d8224 */ /* 0x008fe200078e0203 */
[----:B------:R-:W-:Y:S04]  /*2ee0*/  BSSY B1, `(.L_x_76) ;  /* 0x0000006000017945 */ /* 0x000fe80003800000 */
[----:B------:R3:W-:Y:S01]  /*2ef0*/  @!P0 STG.E.U8 desc[UR36][R6.64+0x28], R13 ;  /* 0x0000280d06008986 */ /* 0x0007e2000c101124 */
[----:B------:R-:W-:Y:S05]  /*2f00*/  @P5 BRA `(.L_x_77) ;  /* 0x00000000000c5947 */ /* 0x000fea0003800000 */
[----:B------:R-:W5:Y:S02]  /*2f10*/  LDG.E.U8 R58, desc[UR36][R8.64+0x29] ;  /* 0x00002924083a7981 */ /* 0x000f64000c1e1100 */
[----:B-----5:R-:W-:-:S05]  /*2f20*/  PRMT R0, R58, 0x8880, RZ ;  /* 0x000088803a007816 */ /* 0x020fca00000000ff */
[----:B------:R-:W-:-:S07]  /*2f30*/  IMAD R3, R0, R57, RZ ;  /* 0x0000003900037224 */ /* 0x000fce00078e02ff */
.L_x_77:
[----:B------:R-:W-:Y:S05]  /*2f40*/  BSYNC B1 ;  /* 0x0000000000017941 */ /* 0x000fea0003800000 */
.L_x_76:
        /* <DEDUP_REMOVED lines=13> */
.L_x_79:
[----:B------:R-:W-:Y:S05]  /*3020*/  BSYNC B1 ;  /* 0x0000000000017941 */ /* 0x000fea0003800000 */
.L_x_78:
[----:B---3--:R-:W-:Y:S01]  /*3030*/  @!P4 IMAD R13, R46, R56, R3 ;  /* 0x000000382e0dc224 */ /* 0x008fe200078e0203 */
[----:B------:R-:W-:Y:S04]  /*3040*/  BSSY B1, `(.L_x_80) ;  /* 0x0000006000017945 */ /* 0x000fe80003800000 */
[----:B------:R3:W-:Y:S01]  /*3050*/  @!P4 STG.E.U8 desc[UR36][R4.64+0x28], R13 ;  /* 0x0000280d0400c986 */ /* 0x0007e2000c101124 */
[----:B------:R-:W-:Y:S05]  /*3060*/  @P1 BRA `(.L_x_81) ;  /* 0x00000000000c1947 */ /* 0x000fea0003800000 */
[----:B------:R-:W5:Y:S02]  /*3070*/  LDG.E.U8 R58, desc[UR36][R10.64+0x29] ;  /* 0x000029240a3a7981 */ /* 0x000f64000c1e1100 */
[----:B-----5:R-:W-:-:S05]  /*3080*/  PRMT R0, R58, 0x8880, RZ ;  /* 0x000088803a007816 */ /* 0x020fca00000000ff */
[----:B------:R-:W-:-:S07]  /*3090*/  IMAD R3, R0, R57, RZ ;  /* 0x0000003900037224 */ /* 0x000fce00078e02ff */
.L_x_81:
[----:B------:R-:W-:Y:S05]  /*30a0*/  BSYNC B1 ;  /* 0x0000000000017941 */ /* 0x000fea0003800000 */
.L_x_80:
[----:B------:R-:W-:Y:S01]  /*30b0*/  @!P1 IMAD R47, R47, R56, R3 ;  /* 0x000000382f2f9224 */ /* 0x000fe200078e0203 */
[----:B------:R-:W-:Y:S04]  /*30c0*/  BSSY B1, `(.L_x_82) ;  /* 0x0000006000017945 */ /* 0x000fe80003800000 */
[----:B------:R0:W-:Y:S01]  /*30d0*/  @!P1 STG.E.U8 desc[UR36][R4.64+0x29], R47 ;  /* 0x0000292f04009986 */ /* 0x0001e2000c101124 */
[----:B------:R-:W-:Y:S05]  /*30e0*/  @P3 BRA `(.L_x_83) ;  /* 0x00000000000c3947 */ /* 0x000fea0003800000 */
[----:B------:R-:W5:Y:S02]  /*30f0*/  LDG.E.U8 R58, desc[UR36][R8.64+0x30] ;  /* 0x00003024083a7981 */ /* 0x000f64000c1e1100 */
[----:B-----5:R-:W-:-:S05]  /*3100*/  PRMT R0, R58, 0x8880, RZ ;  /* 0x000088803a007816 */ /* 0x020fca00000000ff */
[----:B------:R-:W-:-:S07]  /*3110*/  IMAD R3, R0, R57, RZ ;  /* 0x0000003900037224 */ /* 0x000fce00078e02ff */
.L_x_83:
[----:B------:R-:W-:Y:S05]  /*3120*/  BSYNC B1 ;  /* 0x0000000000017941 */ /* 0x000fea0003800000 */
.L_x_82:
[----:B---3--:R-:W-:Y:S01]  /*3130*/  @!P3 IMAD R13, R48, R56, R3 ;  /* 0x00000038300db224 */ /* 0x008fe200078e0203 */
[----:B------:R-:W-:Y:S04]  /*3140*/  BSSY B1, `(.L_x_84) ;  /* 0x0000006000017945 */ /* 0x000fe80003800000 */
[----:B------:R3:W-:Y:S01]  /*3150*/  @!P3 STG.E.U8 desc[UR36][R6.64+0x30], R13 ;  /* 0x0000300d0600b986 */ /* 0x0007e2000c101124 */
[----:B------:R-:W-:Y:S05]  /*3160*/  @P5 BRA `(.L_x_85) ;  /* 0x00000000000c5947 */ /* 0x000fea0003800000 */
[----:B------:R-:W5:Y:S02]  /*3170*/  LDG.E.U8 R58, desc[UR36][R8.64+0x31] ;  /* 0x00003124083a7981 */ /* 0x000f64000c1e1100 */
[----:B-----5:R-:W-:-:S05]  /*3180*/  PRMT R0, R58, 0x8880, RZ ;  /* 0x000088803a007816 */ /* 0x020fca00000000ff */
[----:B------:R-:W-:-:S07]  /*3190*/  IMAD R3, R0, R57, RZ ;  /* 0x0000003900037224 */ /* 0x000fce00078e02ff */
.L_x_85:
[----:B------:R-:W-:Y:S05]  /*31a0*/  BSYNC B1 ;  /* 0x0000000000017941 */ /* 0x000fea0003800000 */
.L_x_84:
        /* <DEDUP_REMOVED lines=9> */
[----:B------:R-:W-:Y:S01]  /*3240*/  ISETP.LT.OR P3, PT, R20, 0x9, !P3 ;  /* 0x000000091400780c */ /* 0x000fe20005f61670 */
[----:B------:R-:W-:-:S12]  /*3250*/  @P2 BRA `(.L_x_87) ;  /* 0x00000000000c2947 */ /* 0x000fd80003800000 */
[----:B------:R-:W5:Y:S02]  /*3260*/  LDG.E.U8 R58, desc[UR36][R10.64+0x30] ;  /* 0x000030240a3a7981 */ /* 0x000f64000c1e1100 */
[----:B-----5:R-:W-:-:S05]  /*3270*/  PRMT R0, R58, 0x8880, RZ ;  /* 0x000088803a007816 */ /* 0x020fca00000000ff */
[----:B------:R-:W-:-:S07]  /*3280*/  IMAD R3, R0, R57, RZ ;  /* 0x0000003900037224 */ /* 0x000fce00078e02ff */
.L_x_87:
[----:B------:R-:W-:Y:S05]  /*3290*/  BSYNC B1 ;  /* 0x0000000000017941 */ /* 0x000fea0003800000 */
.L_x_86:
[----:B---3--:R-:W-:Y:S01]  /*32a0*/  @!P2 IMAD R13, R50, R56, R3 ;  /* 0x00000038320da224 */ /* 0x008fe200078e0203 */
[----:B------:R-:W-:Y:S04]  /*32b0*/  BSSY B1, `(.L_x_88) ;  /* 0x0000006000017945 */ /* 0x000fe80003800000 */
[----:B------:R3:W-:Y:S01]  /*32c0*/  @!P2 STG.E.U8 desc[UR36][R4.64+0x30], R13 ;  /* 0x0000300d0400a986 */ /* 0x0007e2000c101124 */
[----:B------:R-:W-:Y:S05]  /*32d0*/  @P0 BRA `(.L_x_89) ;  /* 0x00000000000c0947 */ /* 0x000fea0003800000 */
[----:B------:R-:W5:Y:S02]  /*32e0*/  LDG.E.U8 R58, desc[UR36][R10.64+0x31] ;  /* 0x000031240a3a7981 */ /* 0x000f64000c1e1100 */
[----:B-----5:R-:W-:-:S05]  /*32f0*/  PRMT R0, R58, 0x8880, RZ ;  /* 0x000088803a007816 */ /* 0x020fca00000000ff */
[----:B------:R-:W-:-:S07]  /*3300*/  IMAD R3, R0, R57, RZ ;  /* 0x0000003900037224 */ /* 0x000fce00078e02ff */
.L_x_89:
[----:B------:R-:W-:Y:S05]  /*3310*/  BSYNC B1 ;  /* 0x0000000000017941 */ /* 0x000fea0003800000 */
.L_x_88:
[----:B------:R-:W-:Y:S01]  /*3320*/  @!P0 IMAD R51, R51, R56, R3 ;  /* 0x0000003833338224 */ /* 0x000fe200078e0203 */
[----:B------:R-:W-:Y:S04]  /*3330*/  BSSY B1, `(.L_x_90) ;  /* 0x0000006000017945 */ /* 0x000fe80003800000 */
[----:B------:R0:W-:Y:S01]  /*3340*/  @!P0 STG.E.U8 desc[UR36][R4.64+0x31], R51 ;  /* 0x0000313304008986 */ /* 0x0001e2000c101124 */
[----:B------:R-:W-:Y:S05]  /*3350*/  @P5 BRA `(.L_x_91) ;  /* 0x00000000000c5947 */ /* 0x000fea0003800000 */
[----:B------:R-:W5:Y:S02]  /*3360*/  LDG.E.U8 R58, desc[UR36][R8.64+0x38] ;  /* 0x00003824083a7981 */ /* 0x000f64000c1e1100 */
[----:B-----5:R-:W-:-:S05]  /*3370*/  PRMT R0, R58, 0x8880, RZ ;  /* 0x000088803a007816 */ /* 0x020fca00000000ff */
[----:B------:R-:W-:-:S07]  /*3380*/  IMAD R3, R0, R57, RZ ;  /* 0x0000003900037224 */ /* 0x000fce00078e02ff */
.L_x_91:
[----:B------:R-:W-:Y:S05]  /*3390*/  BSYNC B1 ;  /* 0x0000000000017941 */ /* 0x000fea0003800000 */
.L_x_90:
[----:B---3--:R-:W-:Y:S01]  /*33a0*/  @!P5 IMAD R13, R52, R56, R3 ;  /* 0x00000038340dd224 */ /* 0x008fe200078e0203 */
[----:B------:R-:W-:Y:S04]  /*33b0*/  BSSY B1, `(.L_x_92) ;  /* 0x0000006000017945 */ /* 0x000fe80003800000 */
[----:B------:R3:W-:Y:S01]  /*33c0*/  @!P5 STG.E.U8 desc[UR36][R6.64+0x38], R13 ;  /* 0x0000380d0600d986 */ /* 0x0007e2000c101124 */
[----:B------:R-:W-:Y:S05]  /*33d0*/  @P4 BRA `(.L_x_93) ;  /* 0x00000000000c4947 */ /* 0x000fea0003800000 */
[----:B------:R-:W5:Y:S02]  /*33e0*/  LDG.E.U8 R58, desc[UR36][R8.64+0x39] ;  /* 0x00003924083a7981 */ /* 0x000f64000c1e1100 */
[----:B-----5:R-:W-:-:S05]  /*33f0*/  PRMT R0, R58, 0x8880, RZ ;  /* 0x000088803a007816 */ /* 0x020fca00000000ff */
[----:B------:R-:W-:-:S07]  /*3400*/  IMAD R3, R0, R57, RZ ;  /* 0x0000003900037224 */ /* 0x000fce00078e02ff */
.L_x_93:
[----:B------:R-:W-:Y:S05]  /*3410*/  BSYNC B1 ;  /* 0x0000000000017941 */ /* 0x000fea0003800000 */
.L_x_92:
[----:B------:R-:W-:Y:S01]  /*3420*/  @!P4 IMAD R53, R53, R56, R3 ;  /* 0x000000383535c224 */ /* 0x000fe200078e0203 */
[----:B------:R-:W-:Y:S04]  /*3430*/  BSSY B1, `(.L_x_94) ;  /* 0x0000006000017945 */ /* 0x000fe80003800000 */
[----:B------:R0:W-:Y:S01]  /*3440*/  @!P4 STG.E.U8 desc[UR36][R6.64+0x39], R53 ;  /* 0x000039350600c986 */ /* 0x0001e2000c101124 */
[----:B------:R-:W-:Y:S05]  /*3450*/  @P3 BRA `(.L_x_95) ;  /* 0x00000000000c3947 */ /* 0x000fea0003800000 */
[----:B------:R-:W5:Y:S02]  /*3460*/  LDG.E.U8 R58, desc[UR36][R10.64+0x38] ;  /* 0x000038240a3a7981 */ /* 0x000f64000c1e1100 */
[----:B-----5:R-:W-:-:S05]  /*3470*/  PRMT R0, R58, 0x8880, RZ ;  /* 0x000088803a007816 */ /* 0x020fca00000000ff */
[----:B------:R-:W-:-:S07]  /*3480*/  IMAD R3, R0, R57, RZ ;  /* 0x0000003900037224 */ /* 0x000fce00078e02ff */
.L_x_95:
[----:B------:R-:W-:Y:S05]  /*3490*/  BSYNC B1 ;  /* 0x0000000000017941 */ /* 0x000fea0003800000 */
.L_x_94:
[----:B0123--:R-:W-:Y:S01]  /*34a0*/  @!P3 IMAD R7, R54, R56, R3 ;  /* 0x000000383607b224 */ /* 0x00ffe200078e0203 */
[----:B------:R-:W-:Y:S01]  /*34b0*/  ISETP.LT.OR P1, PT, R20, 0x9, !P1 ;  /* 0x000000091400780c */ /* 0x000fe20004f21670 */
[----:B------:R-:W-:Y:S03]  /*34c0*/  BSSY B1, `(.L_x_96) ;  /* 0x0000006000017945 */ /* 0x000fe60003800000 */
[----:B------:R0:W-:Y:S09]  /*34d0*/  @!P3 STG.E.U8 desc[UR36][R4.64+0x38], R7 ;  /* 0x000038070400b986 */ /* 0x0001f2000c101124 */
[----:B------:R-:W-:Y:S05]  /*34e0*/  @P1 BRA `(.L_x_97) ;  /* 0x00000000000c1947 */ /* 0x000fea0003800000 */
[----:B------:R-:W2:Y:S02]  /*34f0*/  LDG.E.U8 R58, desc[UR36][R10.64+0x39] ;  /* 0x000039240a3a7981 */ /* 0x000ea4000c1e1100 */
[----:B--2---:R-:W-:-:S05]  /*3500*/  PRMT R0, R58, 0x8880, RZ ;  /* 0x000088803a007816 */ /* 0x004fca00000000ff */
[----:B------:R-:W-:-:S07]  /*3510*/  IMAD R3, R0, R57, RZ ;  /* 0x0000003900037224 */ /* 0x000fce00078e02ff */
.L_x_97:
[----:B------:R-:W-:Y:S05]  /*3520*/  BSYNC B1 ;  /* 0x0000000000017941 */ /* 0x000fea0003800000 */
.L_x_96:
[----:B------:R-:W-:Y:S01]  /*3530*/  IMAD R3, R55, R56, R3 ;  /* 0x0000003837037224 */ /* 0x000fe200078e0203 */
[----:B------:R-:W-:Y:S06]  /*3540*/  @P1 BRA `(.L_x_98) ;  /* 0x0000000400c81947 */ /* 0x000fec0003800000 */
[----:B------:R1:W-:Y:S01]  /*3550*/  STG.E.U8 desc[UR36][R4.64+0x39], R3 ;  /* 0x0000390304007986 */ /* 0x0003e2000c101124 */
[----:B------:R-:W-:Y:S05]  /*3560*/  BRA `(.L_x_98) ;  /* 0x0000000400c07947 */ /* 0x000fea0003800000 */
.L_x_33:
[C---:B------:R-:W-:Y:S02]  /*3570*/  ISETP.GE.AND P1, PT, R60.reuse, 0x1, PT ;  /* 0x000000013c00780c */ /* 0x040fe40003f26270 */
[----:B------:R-:W-:Y:S02]  /*3580*/  ISETP.GE.AND P0, PT, R60, 0x2, PT ;  /* 0x000000023c00780c */ /* 0x000fe40003f06270 */
[C---:B------:R-:W-:Y:S02]  /*3590*/  ISETP.LT.OR P4, PT, R20.reuse, 0x1, !P1 ;  /* 0x000000011400780c */ /* 0x040fe40004f81670 */
[C---:B------:R-:W-:Y:S02]  /*35a0*/  ISETP.LT.OR P5, PT, R20.reuse, 0x1, !P0 ;  /* 0x000000011400780c */ /* 0x040fe400047a1670 */
[C---:B------:R-:W-:Y:S02]  /*35b0*/  ISETP.LT.OR P1, PT, R20.reuse, 0x9, !P1 ;  /* 0x000000091400780c */ /* 0x040fe40004f21670 */
[----:B------:R-:W-:-:S02]  /*35c0*/  ISETP.LT.OR P0, PT, R20, 0x9, !P0 ;  /* 0x000000091400780c */ /* 0x000fc40004701670 */
[C---:B------:R-:W-:Y:S02]  /*35d0*/  ISETP.GE.AND P3, PT, R60.reuse, 0x9, PT ;  /* 0x000000093c00780c */ /* 0x040fe40003f66270 */
[----:B------:R-:W-:-:S03]  /*35e0*/  ISETP.GE.AND P2, PT, R60, 0xa, PT ;  /* 0x0000000a3c00780c */ /* 0x000fc60003f46270 */
[-C--:B------:R-:W-:Y:S02]  /*35f0*/  @!P4 IMAD R3, R24, R56.reuse, RZ ;  /* 0x000000381803c224 */ /* 0x080fe400078e02ff */
[-C--:B------:R-:W-:Y:S02]  /*3600*/  @!P5 IMAD R25, R25, R56.reuse, RZ ;  /* 0x000000381919d224 */ /* 0x080fe400078e02ff */
[-C--:B------:R-:W-:Y:S01]  /*3610*/  @!P1 IMAD R9, R26, R56.reuse, RZ ;  /* 0x000000381a099224 */ /* 0x080fe200078e02ff */
[----:B------:R0:W-:Y:S01]  /*3620*/  @!P4 STG.E.U8 desc[UR36][R6.64], R3 ;  /* 0x000000030600c986 */ /* 0x0001e2000c101124 */
[C---:B------:R-:W-:Y:S01]  /*3630*/  ISETP.LT.OR P4, PT, R20.reuse, 0x1, !P3 ;  /* 0x000000011400780c */ /* 0x040fe20005f81670 */
[----:B------:R-:W-:Y:S02]  /*3640*/  @!P0 IMAD R27, R27, R56, RZ ;  /* 0x000000381b1b8224 */ /* 0x000fe400078e02ff */
[----:B------:R-:W-:Y:S01]  /*3650*/  @!P5 STG.E.U8 desc[UR36][R6.64+0x1], R25 ;  /* 0x000001190600d986 */ /* 0x000fe2000c101124 */
[----:B------:R-:W-:-:S02]  /*3660*/  ISETP.LT.OR P5, PT, R20, 0x1, !P2 ;  /* 0x000000011400780c */ /* 0x000fc400057a1670 */
[C---:B------:R-:W-:Y:S01]  /*3670*/  ISETP.LT.OR P2, PT, R20.reuse, 0x9, !P2 ;  /* 0x000000091400780c */ /* 0x040fe20005741670 */
[----:B------:R1:W-:Y:S01]  /*3680*/  @!P1 STG.E.U8 desc[UR36][R4.64], R9 ;  /* 0x0000000904009986 */ /* 0x0003e2000c101124 */
[----:B------:R-:W-:Y:S02]  /*3690*/  ISETP.LT.OR P1, PT, R20, 0x9, !P3 ;  /* 0x000000091400780c */ /* 0x000fe40005f21670 */
[C---:B------:R-:W-:Y:S01]  /*36a0*/  ISETP.GE.AND P3, PT, R60.reuse, 0x11, PT ;  /* 0x000000113c00780c */ /* 0x040fe20003f66270 */
[----:B------:R-:W-:Y:S01]  /*36b0*/  @!P0 STG.E.U8 desc[UR36][R4.64+0x1], R27 ;  /* 0x0000011b04008986 */ /* 0x000fe2000c101124 */
[----:B------:R-:W-:Y:S01]  /*36c0*/  ISETP.GE.AND P0, PT, R60, 0x12, PT ;  /* 0x000000123c00780c */ /* 0x000fe20003f06270 */
[----:B------:R-:W-:-:S04]  /*36d0*/  @!P4 IMAD R11, R28, R56, RZ ;  /* 0x000000381c0bc224 */ /* 0x000fc800078e02ff */
[-C--:B------:R-:W-:Y:S01]  /*36e0*/  @!P5 IMAD R29, R29, R56.reuse, RZ ;  /* 0x000000381d1dd224 */ /* 0x080fe200078e02ff */
[----:B------:R-:W-:Y:S01]  /*36f0*/  @!P4 STG.E.U8 desc[UR36][R6.64+0x8], R11 ;  /* 0x0000080b0600c986 */ /* 0x000fe2000c101124 */
[C---:B------:R-:W-:Y:S01]  /*3700*/  ISETP.LT.OR P4, PT, R20.reuse, 0x1, !P3 ;  /* 0x000000011400780c */ /* 0x040fe20005f81670 */
[-C--:B------:R-:W-:Y:S02]  /*3710*/  @!P2 IMAD R31, R31, R56.reuse, RZ ;  /* 0x000000381f1fa224 */ /* 0x080fe400078e02ff */
[----:B------:R-:W-:Y:S01]  /*3720*/  @!P5 STG.E.U8 desc[UR36][R6.64+0x9], R29 ;  /* 0x0000091d0600d986 */ /* 0x000fe2000c101124 */
[----:B------:R-:W-:Y:S01]  /*3730*/  ISETP.LT.OR P5, PT, R20, 0x1, !P0 ;  /* 0x000000011400780c */ /* 0x000fe200047a1670 */
[----:B0-----:R-:W-:Y:S01]  /*3740*/  @!P1 IMAD R3, R30, R56, RZ ;  /* 0x000000381e039224 */ /* 0x001fe200078e02ff */
[----:B------:R-:W-:Y:S01]  /*3750*/  ISETP.LT.OR P0, PT, R20, 0x9, !P0 ;  /* 0x000000091400780c */ /* 0x000fe20004701670 */
[----:B------:R-:W-:Y:S01]  /*3760*/  @!P2 STG.E.U8 desc[UR36][R4.64+0x9], R31 ;  /* 0x0000091f0400a986 */ /* 0x000fe2000c101124 */
[----:B------:R-:W-:-:S03]  /*3770*/  ISETP.GE.AND P2, PT, R60, 0x19, PT ;  /* 0x000000193c00780c */ /* 0x000fc60003f46270 */
[----:B------:R0:W-:Y:S01]  /*3780*/  @!P1 STG.E.U8 desc[UR36][R4.64+0x8], R3 ;  /* 0x0000080304009986 */ /* 0x0001e2000c101124 */
[----:B------:R-:W-:Y:S01]  /*3790*/  ISETP.LT.OR P1, PT, R20, 0x9, !P3 ;  /* 0x000000091400780c */ /* 0x000fe20005f21670 */
[----:B-1----:R-:W-:Y:S01]  /*37a0*/  @!P4 IMAD R9, R32, R56, RZ ;  /* 0x000000382009c224 */ /* 0x002fe200078e02ff */
[----:B------:R-:W-:-:S03]  /*37b0*/  ISETP.GE.AND P3, PT, R60, 0x1a, PT ;  /* 0x0000001a3c00780c */ /* 0x000fc60003f66270 */
[-C--:B------:R-:W-:Y:S01]  /*37c0*/  @!P5 IMAD R33, R33, R56.reuse, RZ ;  /* 0x000000382121d224 */ /* 0x080fe200078e02ff */
[----:B------:R-:W-:Y:S01]  /*37d0*/  @!P4 STG.E.U8 desc[UR36][R6.64+0x10], R9 ;  /* 0x000010090600c986 */ /* 0x000fe2000c101124 */
[C---:B------:R-:W-:Y:S01]  /*37e0*/  ISETP.LT.OR P4, PT, R20.reuse, 0x1, !P3 ;  /* 0x000000011400780c */ /* 0x040fe20005f81670 */
[-C--:B------:R-:W-:Y:S01]  /*37f0*/  @!P0 IMAD R35, R35, R56.reuse, RZ ;  /* 0x0000003823238224 */ /* 0x080fe200078e02ff */
[C---:B------:R-:W-:Y:S01]  /*3800*/  ISETP.LT.OR P3, PT, R20.reuse, 0x9, !P3 ;  /* 0x000000091400780c */ /* 0x040fe20005f61670 */
[----:B------:R-:W-:Y:S01]  /*3810*/  @!P5 STG.E.U8 desc[UR36][R6.64+0x11], R33 ;  /* 0x000011210600d986 */ /* 0x000fe2000c101124 */
[----:B------:R-:W-:Y:S02]  /*3820*/  ISETP.LT.OR P5, PT, R20, 0x1, !P2 ;  /* 0x000000011400780c */ /* 0x000fe400057a1670 */
[----:B0-----:R-:W-:Y:S01]  /*3830*/  @!P1 IMAD R3, R34, R56, RZ ;  /* 0x0000003822039224 */ /* 0x001fe200078e02ff */
[----:B------:R-:W-:Y:S01]  /*3840*/  @!P0 STG.E.U8 desc[UR36][R4.64+0x11], R35 ;  /* 0x0000112304008986 */ /* 0x000fe2000c101124 */
[----:B------:R-:W-:-:S02]  /*3850*/  ISETP.LT.OR P2, PT, R20, 0x9, !P2 ;  /* 0x000000091400780c */ /* 0x000fc40005741670 */
[C---:B------:R-:W-:Y:S01]  /*3860*/  ISETP.GE.AND P0, PT, R60.reuse, 0x21, PT ;  /* 0x000000213c00780c */ /* 0x040fe20003f06270 */
[----:B------:R0:W-:Y:S01]  /*3870*/  @!P1 STG.E.U8 desc[UR36][R4.64+0x10], R3 ;  /* 0x0000100304009986 */ /* 0x0001e2000c101124 */
[----:B------:R-:W-:Y:S01]  /*3880*/  ISETP.GE.AND P1, PT, R60, 0x22, PT ;  /* 0x000000223c00780c */ /* 0x000fe20003f26270 */
[-C--:B------:R-:W-:Y:S02]  /*3890*/  @!P4 IMAD R37, R37, R56.reuse, RZ ;  /* 0x000000382525c224 */ /* 0x080fe400078e02ff */
[-C--:B------:R-:W-:Y:S02]  /*38a0*/  @!P3 IMAD R39, R39, R56.reuse, RZ ;  /* 0x000000382727b224 */ /* 0x080fe400078e02ff */
[-C--:B------:R-:W-:Y:S01]  /*38b0*/  @!P5 IMAD R11, R36, R56.reuse, RZ ;  /* 0x00000038240bd224 */ /* 0x080fe200078e02ff */
[----:B------:R-:W-:Y:S01]  /*38c0*/  @!P4 STG.E.U8 desc[UR36][R6.64+0x19], R37 ;  /* 0x000019250600c986 */ /* 0x000fe2000c101124 */
[C---:B------:R-:W-:Y:S02]  /*38d0*/  ISETP.LT.OR P4, PT, R20.reuse, 0x1, !P0 ;  /* 0x000000011400780c */ /* 0x040fe40004781670 */
[C---:B------:R-:W-:Y:S01]  /*38e0*/  ISETP.LT.OR P0, PT, R20.reuse, 0x9, !P0 ;  /* 0x000000091400780c */ /* 0x040fe20004701670 */
[----:B------:R-:W-:Y:S01]  /*38f0*/  @!P5 STG.E.U8 desc[UR36][R6.64+0x18], R11 ;  /* 0x0000180b0600d986 */ /* 0x000fe2000c101124 */
[----:B------:R-:W-:Y:S01]  /*3900*/  ISETP.LT.OR P5, PT, R20, 0x1, !P1 ;  /* 0x000000011400780c */ /* 0x000fe20004fa1670 */
[----:B0-----:R-:W-:Y:S01]  /*3910*/  @!P2 IMAD R3, R38, R56, RZ ;  /* 0x000000382603a224 */ /* 0x001fe200078e02ff */
[----:B------:R-:W-:Y:S01]  /*3920*/  ISETP.LT.OR P1, PT, R20, 0x9, !P1 ;  /* 0x000000091400780c */ /* 0x000fe20004f21670 */
[----:B------:R-:W-:Y:S01]  /*3930*/  @!P3 STG.E.U8 desc[UR36][R4.64+0x19], R39 ;  /* 0x000019270400b986 */ /* 0x000fe2000c101124 */
[----:B------:R-:W-:-:S03]  /*3940*/  ISETP.GE.AND P3, PT, R60, 0x29, PT ;  /* 0x000000293c00780c */ /* 0x000fc60003f66270 */
[----:B------:R0:W-:Y:S01]  /*3950*/  @!P2 STG.E.U8 desc[UR36][R4.64+0x18], R3 ;  /* 0x000018030400a986 */ /* 0x0001e2000c101124 */
[----:B------:R-:W-:Y:S01]  /*3960*/  ISETP.GE.AND P2, PT, R60, 0x2a, PT ;  /* 0x0000002a3c00780c */ /* 0x000fe20003f46270 */
[----:B------:R-:W-:-:S04]  /*3970*/  @!P4 IMAD R9, R40, R56, RZ ;  /* 0x000000382809c224 */ /* 0x000fc800078e02ff */
[-C--:B------:R-:W-:Y:S01]  /*3980*/  @!P5 IMAD R41, R41, R56.reuse, RZ ;  /* 0x000000382929d224 */ /* 0x080fe200078e02ff */
[----:B------:R-:W-:Y:S01]  /*3990*/  @!P4 STG.E.U8 desc[UR36][R6.64+0x20], R9 ;  /* 0x000020090600c986 */ /* 0x000fe2000c101124 */
[C---:B------:R-:W-:Y:S01]  /*39a0*/  ISETP.LT.OR P4, PT, R20.reuse, 0x1, !P3 ;  /* 0x000000011400780c */ /* 0x040fe20005f81670 */
[-C--:B------:R-:W-:Y:S01]  /*39b0*/  @!P1 IMAD R43, R43, R56.reuse, RZ ;  /* 0x000000382b2b9224 */ /* 0x080fe200078e02ff */
        /* <DEDUP_REMOVED lines=25> */
[----:B------:R1:W-:Y:S01]  /*3b50*/  @!P4 STG.E.U8 desc[UR36][R6.64+0x30], R9 ;  /* 0x000030090600c986 */ /* 0x0003e2000c101124 */
[C---:B------:R-:W-:Y:S01]  /*3b60*/  ISETP.LT.OR P4, PT, R20.reuse, 0x1, !P2 ;  /* 0x000000011400780c */ /* 0x040fe20005781670 */
[-C--:B------:R-:W-:Y:S01]  /*3b70*/  @!P0 IMAD R51, R51, R56.reuse, RZ ;  /* 0x0000003833338224 */ /* 0x080fe200078e02ff */
[C---:B------:R-:W-:Y:S01]  /*3b80*/  ISETP.LT.OR P2, PT, R20.reuse, 0x9, !P2 ;  /* 0x000000091400780c */ /* 0x040fe20005741670 */
[----:B------:R2:W-:Y:S01]  /*3b90*/  @!P5 STG.E.U8 desc[UR36][R6.64+0x31], R49 ;  /* 0x000031310600d986 */ /* 0x0005e2000c101124 */
[----:B------:R-:W-:Y:S01]  /*3ba0*/  ISETP.LT.OR P5, PT, R20, 0x1, !P3 ;  /* 0x000000011400780c */ /* 0x000fe20005fa1670 */
[-C--:B0-----:R-:W-:Y:S01]  /*3bb0*/  @!P1 IMAD R3, R50, R56.reuse, RZ ;  /* 0x0000003832039224 */ /* 0x081fe200078e02ff */
[----:B------:R-:W-:Y:S01]  /*3bc0*/  ISETP.LT.OR P3, PT, R20, 0x9, !P3 ;  /* 0x000000091400780c */ /* 0x000fe20005f61670 */
[----:B------:R2:W-:Y:S04]  /*3bd0*/  @!P0 STG.E.U8 desc[UR36][R4.64+0x31], R51 ;  /* 0x0000313304008986 */ /* 0x0005e8000c101124 */
[----:B------:R2:W-:Y:S02]  /*3be0*/  @!P1 STG.E.U8 desc[UR36][R4.64+0x30], R3 ;  /* 0x0000300304009986 */ /* 0x0005e4000c101124 */
[----:B------:R-:W-:-:S02]  /*3bf0*/  @!P4 IMAD R11, R52, R56, RZ ;  /* 0x00000038340bc224 */ /* 0x000fc400078e02ff */
[-C--:B-1----:R-:W-:Y:S02]  /*3c00*/  @!P2 IMAD R9, R54, R56.reuse, RZ ;  /* 0x000000383609a224 */ /* 0x082fe400078e02ff */
[-C--:B------:R-:W-:Y:S01]  /*3c10*/  @!P5 IMAD R53, R53, R56.reuse, RZ ;  /* 0x000000383535d224 */ /* 0x080fe200078e02ff */
[----:B------:R2:W-:Y:S01]  /*3c20*/  @!P4 STG.E.U8 desc[UR36][R6.64+0x38], R11 ;  /* 0x0000380b0600c986 */ /* 0x0005e2000c101124 */
[----:B------:R-:W-:-:S03]  /*3c30*/  @!P3 IMAD R55, R55, R56, RZ ;  /* 0x000000383737b224 */ /* 0x000fc600078e02ff */
[----:B------:R2:W-:Y:S04]  /*3c40*/  @!P5 STG.E.U8 desc[UR36][R6.64+0x39], R53 ;  /* 0x000039350600d986 */ /* 0x0005e8000c101124 */
[----:B------:R2:W-:Y:S04]  /*3c50*/  @!P2 STG.E.U8 desc[UR36][R4.64+0x38], R9 ;  /* 0x000038090400a986 */ /* 0x0005e8000c101124 */
[----:B------:R2:W-:Y:S02]  /*3c60*/  @!P3 STG.E.U8 desc[UR36][R4.64+0x39], R55 ;  /* 0x000039370400b986 */ /* 0x0005e4000c101124 */
.L_x_98:
[----:B------:R-:W-:Y:S05]  /*3c70*/  BSYNC B0 ;  /* 0x0000000000007941 */ /* 0x000fea0003800000 */
.L_x_32:
[----:B------:R-:W-:Y:S01]  /*3c80*/  ULDC UR4, c[0x0][0xc] ;  /* 0x0000030000047ab9 */ /* 0x000fe20000000800 */
[----:B------:R-:W-:Y:S01]  /*3c90*/  ULDC UR5, c[0x0][0x10] ;  /* 0x0000040000057ab9 */ /* 0x000fe20000000800 */
[----:B-12---:R-:W1:Y:S01]  /*3ca0*/  LDC R3, c[0x0][0x14] ;  /* 0x00000500ff037b82 */ /* 0x006e620000000800 */
[----:B------:R-:W-:Y:S01]  /*3cb0*/  UIMAD.WIDE.U32 UR4, UR4, UR5, URZ ;  /* 0x00000005040472a5 */ /* 0x000fe2000f8e003f */
[----:B------:R-:W-:Y:S01]  /*3cc0*/  PRMT R0, RZ, 0x7610, R0 ;  /* 0x00007610ff007816 */ /* 0x000fe20000000000 */
[----:B------:R-:W-:Y:S02]  /*3cd0*/  IMAD.MOV.U32 R60, RZ, RZ, -0x1 ;  /* 0xffffffffff3c7424 */ /* 0x000fe400078e00ff */
[----:B------:R-:W-:Y:S02]  /*3ce0*/  IMAD.MOV.U32 R61, RZ, RZ, -0x1 ;  /* 0xffffffffff3d7424 */ /* 0x000fe400078e00ff */
[----:B-1----:R-:W-:-:S04]  /*3cf0*/  IMAD.WIDE.U32 R16, R3, UR4, R16 ;  /* 0x0000000403107c25 */ /* 0x002fc8000f8e0010 */
[----:B------:R-:W-:Y:S01]  /*3d00*/  IMAD R3, R3, UR5, RZ ;  /* 0x0000000503037c24 */ /* 0x000fe2000f8e02ff */
[----:B------:R-:W-:Y:S02]  /*3d10*/  ULDC.64 UR4, c[0x0][0x650] ;  /* 0x0001940000047ab9 */ /* 0x000fe40000000a00 */
[----:B------:R-:W-:Y:S01]  /*3d20*/  ISETP.GE.U32.AND P0, PT, R16, UR4, PT ;  /* 0x0000000410007c0c */ /* 0x000fe2000bf06070 */
[----:B------:R-:W-:-:S05]  /*3d30*/  IMAD.IADD R17, R17, 0x1, R3 ;  /* 0x0000000111117824 */ /* 0x000fca00078e0203 */
[----:B------:R-:W-:-:S13]  /*3d40*/  ISETP.GE.U32.AND.EX P0, PT, R17, UR5, PT, P0 ;  /* 0x0000000511007c0c */ /* 0x000fda000bf06100 */
[----:B------:R-:W-:Y:S05]  /*3d50*/  @P0 BRA `(.L_x_99) ;  /* 0x0000000400640947 */ /* 0x000fea0003800000 */
[----:B------:R-:W1:Y:S01]  /*3d60*/  S2R R12, SR_CTAID.X ;  /* 0x00000000000c7919 */ /* 0x000e620000002500 */
[----:B------:R-:W2:Y:S01]  /*3d70*/  LDC.64 R10, c[0x0][0x628] ;  /* 0x00018a00ff0a7b82 */ /* 0x000ea20000000a00 */
[----:B------:R-:W-:Y:S01]  /*3d80*/  ULDC UR4, c[0x0][0x150] ;  /* 0x0000540000047ab9 */ /* 0x000fe20000000800 */
[----:B------:R-:W-:Y:S01]  /*3d90*/  IMAD.MOV.U32 R8, RZ, RZ, R16 ;  /* 0x000000ffff087224 */ /* 0x000fe200078e0010 */
[----:B------:R-:W3:Y:S01]  /*3da0*/  S2R R24, SR_CTAID.Y ;  /* 0x0000000000187919 */ /* 0x000ee20000002600 */
[----:B------:R-:W-:-:S04]  /*3db0*/  IMAD.MOV.U32 R9, RZ, RZ, R17 ;  /* 0x000000ffff097224 */ /* 0x000fc800078e0011 */
[----:B------:R-:W0:Y:S08]  /*3dc0*/  LDC R21, c[0x0][0x144] ;  /* 0x00005100ff157b82 */ /* 0x000e300000000800 */
[----:B------:R-:W0:Y:S08]  /*3dd0*/  LDC R0, c[0x0][0x630] ;  /* 0x00018c00ff007b82 */ /* 0x000e300000000800 */
[----:B------:R-:W0:Y:S01]  /*3de0*/  LDC.64 R14, c[0x0][0x620] ;  /* 0x00018800ff0e7b82 */ /* 0x000e220000000a00 */
[----:B--2---:R-:W-:-:S04]  /*3df0*/  ISETP.NE.U32.AND P0, PT, R10, RZ, PT ;  /* 0x000000ff0a00720c */ /* 0x004fc80003f05070 */
[----:B------:R-:W-:Y:S02]  /*3e00*/  ISETP.NE.AND.EX P0, PT, R11, RZ, PT, P0 ;  /* 0x000000ff0b00720c */ /* 0x000fe40003f05300 */
[----:B-1----:R-:W-:-:S05]  /*3e10*/  I2FP.F32.U32 R3, R12 ;  /* 0x0000000c00037245 */ /* 0x002fca0000201000 */
[----:B------:R-:W-:-:S04]  /*3e20*/  FMUL R3, R3, UR4 ;  /* 0x0000000403037c20 */ /* 0x000fc80008400000 */
[----:B------:R1:W2:Y:S02]  /*3e30*/  F2I.U32.TRUNC.NTZ R20, R3 ;  /* 0x0000000300147305 */ /* 0x0002a4000020f000 */
[----:B---3--:R-:W-:Y:S05]  /*3e40*/  @!P0 BRA `(.L_x_100) ;  /* 0x0000000000288947 */ /* 0x008fea0003800000 */
[----:B-1----:R-:W1:Y:S02]  /*3e50*/  LDC R3, c[0x0][0x634] ;  /* 0x00018d00ff037b82 */ /* 0x002e640000000800 */
[----:B-1----:R-:W-:-:S05]  /*3e60*/  IADD3 R3, P0, R16, R3, RZ ;  /* 0x0000000310037210 */ /* 0x002fca0007f1e0ff */
[----:B------:R-:W-:-:S04]  /*3e70*/  IMAD.X R13, RZ, RZ, R17, P0 ;  /* 0x000000ffff0d7224 */ /* 0x000fc800000e0611 */
[----:B0---4-:R-:W-:-:S04]  /*3e80*/  IMAD.WIDE.U32 R4, R13, R10, RZ ;  /* 0x0000000a0d047225 */ /* 0x011fc800078e00ff */
[----:B------:R-:W-:-:S04]  /*3e90*/  IMAD.WIDE.U32 R6, P0, R3, R11, R4 ;  /* 0x0000000b03067225 */ /* 0x000fc80007800004 */
[----:B------:R-:W-:-:S04]  /*3ea0*/  IMAD.WIDE.U32 R4, R3, R10, RZ ;  /* 0x0000000a03047225 */ /* 0x000fc800078e00ff */
[----:B------:R-:W-:Y:S01]  /*3eb0*/  IMAD.X R9, RZ, RZ, RZ, P0 ;  /* 0x000000ffff097224 */ /* 0x000fe200000e06ff */
[----:B------:R-:W-:Y:S01]  /*3ec0*/  IADD3 RZ, P0, R5, R6, RZ ;  /* 0x0000000605ff7210 */ /* 0x000fe20007f1e0ff */
[----:B------:R-:W-:-:S04]  /*3ed0*/  IMAD.MOV.U32 R8, RZ, RZ, R7 ;  /* 0x000000ffff087224 */ /* 0x000fc800078e0007 */
[----:B------:R-:W-:-:S08]  /*3ee0*/  IMAD.WIDE.U32.X R8, R13, R11, R8, P0 ;  /* 0x0000000b0d087225 */ /* 0x000fd000000e0408 */
.L_x_100:
[----:B------:R-:W3:Y:S01]  /*3ef0*/  LDC.64 R30, c[0x0][0x640] ;  /* 0x00019000ff1e7b82 */ /* 0x000ee20000000a00 */
[-CC-:B0-----:R-:W-:Y:S01]  /*3f00*/  SHF.R.U64 R61, R8, R0.reuse, R9.reuse ;  /* 0x00000000083d7219 */ /* 0x181fe20000001209 */
[----:B--2---:R-:W-:Y:S01]  /*3f10*/  IMAD.MOV R20, RZ, RZ, -R20 ;  /* 0x000000ffff147224 */ /* 0x004fe200078e0a14 */
[----:B------:R-:W-:Y:S01]  /*3f20*/  SHF.R.U32.HI R0, RZ, R0, R9 ;  /* 0x00000000ff007219 */ /* 0x000fe20000011609 */
[----:B------:R-:W-:Y:S01]  /*3f30*/  ULDC UR4, c[0x0][0x154] ;  /* 0x0000550000047ab9 */ /* 0x000fe20000000800 */
[----:B-1----:R-:W-:Y:S01]  /*3f40*/  IADD3 R3, P0, RZ, -R61, RZ ;  /* 0x8000003dff037210 */ /* 0x002fe20007f1e0ff */
[----:B------:R-:W-:Y:S02]  /*3f50*/  IMAD R26, R21, R20, R12 ;  /* 0x00000014151a7224 */ /* 0x000fe400078e020c */
[----:B------:R-:W0:Y:S01]  /*3f60*/  LDC R6, c[0x0][0x618] ;  /* 0x00018600ff067b82 */ /* 0x000e220000000800 */
[----:B------:R-:W-:Y:S02]  /*3f70*/  IMAD.MOV.U32 R7, RZ, RZ, 0x1 ;  /* 0x00000001ff077424 */ /* 0x000fe400078e00ff */
[----:B----4-:R-:W-:-:S04]  /*3f80*/  IMAD.X R5, RZ, RZ, ~R0, P0 ;  /* 0x000000ffff057224 */ /* 0x010fc800000e0e00 */
[-C--:B------:R-:W-:Y:S01]  /*3f90*/  IMAD R0, R5, R14.reuse, RZ ;  /* 0x0000000e05007224 */ /* 0x080fe200078e02ff */
[----:B------:R-:W1:Y:S01]  /*3fa0*/  LDC R8, c[0x0][0x608] ;  /* 0x00018200ff087b82 */ /* 0x000e620000000800 */
[----:B------:R-:W-:-:S04]  /*3fb0*/  IMAD.WIDE.U32 R4, R3, R14, R16 ;  /* 0x0000000e03047225 */ /* 0x000fc800078e0010 */
[----:B------:R-:W-:Y:S01]  /*3fc0*/  IMAD R3, R3, R15, R0 ;  /* 0x0000000f03037224 */ /* 0x000fe200078e0200 */
[----:B------:R-:W-:Y:S02]  /*3fd0*/  I2FP.F32.U32 R0, R24 ;  /* 0x0000001800007245 */ /* 0x000fe40000201000 */
[----:B------:R-:W2:Y:S01]  /*3fe0*/  LDC R28, c[0x0][0x658] ;  /* 0x00019600ff1c7b82 */ /* 0x000ea20000000800 */
[----:B------:R-:W-:Y:S01]  /*3ff0*/  IMAD.IADD R3, R5, 0x1, R3 ;  /* 0x0000000105037824 */ /* 0x000fe200078e0203 */
[----:B---3--:R-:W-:Y:S01]  /*4000*/  ISETP.NE.U32.AND P0, PT, R30, RZ, PT ;  /* 0x000000ff1e00720c */ /* 0x008fe20003f05070 */
[----:B------:R-:W-:Y:S01]  /*4010*/  FMUL R0, R0, UR4 ;  /* 0x0000000400007c20 */ /* 0x000fe20008400000 */
[----:B------:R-:W-:Y:S02]  /*4020*/  IMAD.MOV.U32 R5, RZ, RZ, -0x1 ;  /* 0xffffffffff057424 */ /* 0x000fe400078e00ff */
[----:B------:R-:W-:Y:S01]  /*4030*/  ISETP.NE.AND.EX P0, PT, R31, RZ, PT, P0 ;  /* 0x000000ff1f00720c */ /* 0x000fe20003f05300 */
[----:B------:R3:W4:Y:S01]  /*4040*/  F2I.U32.TRUNC.NTZ R13, R0 ;  /* 0x00000000000d7305 */ /* 0x000722000020f000 */
[----:B------:R-:W3:Y:S01]  /*4050*/  LDC R15, c[0x0][0x148] ;  /* 0x00005200ff0f7b82 */ /* 0x000ee20000000800 */
[----:B0-----:R-:W-:-:S02]  /*4060*/  SHF.R.U64 R12, R4, R6, R3 ;  /* 0x00000006040c7219 */ /* 0x001fc40000001203 */
[----:B------:R-:W-:-:S05]  /*4070*/  SHF.R.U32.HI R3, RZ, R6, R3 ;  /* 0x00000006ff037219 */ /* 0x000fca0000011603 */
[----:B------:R-:W0:Y:S01]  /*4080*/  LDC R20, c[0x0][0x600] ;  /* 0x00018000ff147b82 */ /* 0x000e220000000800 */
[-CC-:B-1----:R-:W-:Y:S02]  /*4090*/  SHF.R.U64 R10, R12, R8.reuse, R3.reuse ;  /* 0x000000080c0a7219 */ /* 0x182fe40000001203 */
[----:B------:R-:W-:-:S05]  /*40a0*/  SHF.R.U32.HI R3, RZ, R8, R3 ;  /* 0x00000008ff037219 */ /* 0x000fca0000011603 */
[----:B------:R-:W1:Y:S01]  /*40b0*/  LDC R21, c[0x0][0x648] ;  /* 0x00019200ff157b82 */ /* 0x000e620000000800 */
[-C--:B--2---:R-:W-:Y:S02]  /*40c0*/  SHF.L.U32 R4, R5, R28.reuse, RZ ;  /* 0x0000001c05047219 */ /* 0x084fe400000006ff */
[-CC-:B------:R-:W-:Y:S02]  /*40d0*/  SHF.R.U64 R14, R10, R28.reuse, R3.reuse ;  /* 0x0000001c0a0e7219 */ /* 0x180fe40000001203 */
[----:B------:R-:W-:Y:S02]  /*40e0*/  SHF.R.U32.HI R5, RZ, R28, R3 ;  /* 0x0000001cff057219 */ /* 0x000fe40000011603 */
[----:B------:R-:W-:Y:S01]  /*40f0*/  LOP3.LUT R59, RZ, R4, RZ, 0x33, !PT ;  /* 0x00000004ff3b7212 */ /* 0x000fe200078e33ff */
[----:B------:R-:W2:Y:S01]  /*4100*/  LDC R25, c[0x0][0x638] ;  /* 0x00018e00ff197b82 */ /* 0x000ea20000000800 */
[----:B------:R-:W-:Y:S01]  /*4110*/  SHF.L.U32 R28, R7, R28, RZ ;  /* 0x0000001c071c7219 */ /* 0x000fe200000006ff */
[----:B------:R-:W-:-:S06]  /*4120*/  IMAD.MOV.U32 R4, RZ, RZ, R14 ;  /* 0x000000ffff047224 */ /* 0x000fcc00078e000e */
[----:B------:R-:W0:Y:S01]  /*4130*/  LDC R27, c[0x0][0x610] ;  /* 0x00018400ff1b7b82 */ /* 0x000e220000000800 */
[----:B----4-:R-:W-:Y:S05]  /*4140*/  @!P0 BRA `(.L_x_101) ;  /* 0x0000000000288947 */ /* 0x010fea0003800000 */
        /* <DEDUP_REMOVED lines=10> */
.L_x_101:
[----:B------:R-:W-:Y:S01]  /*41f0*/  ISETP.NE.AND P0, PT, R2, 0x1, PT ;  /* 0x000000010200780c */ /* 0x000fe20003f05270 */
[----:B------:R-:W-:Y:S01]  /*4200*/  IMAD.MOV R13, RZ, RZ, -R13 ;  /* 0x000000ffff0d7224 */ /* 0x000fe200078e0a0d */
[----:B-1-3--:R-:W-:Y:S01]  /*4210*/  SHF.R.U64 R0, R4, R21, R5 ;  /* 0x0000001504007219 */ /* 0x00afe20000001205 */
[----:B0-----:R-:W-:Y:S01]  /*4220*/  VIADD R5, R20, 0xffffffff ;  /* 0xffffffff14057836 */ /* 0x001fe20000000000 */
[----:B------:R-:W-:-:S03]  /*4230*/  LOP3.LUT R59, R10, R59, RZ, 0xc0, !PT ;  /* 0x0000003b0a3b7212 */ /* 0x000fc600078ec0ff */
[----:B------:R-:W-:Y:S01]  /*4240*/  IMAD.MOV R3, RZ, RZ, -R0 ;  /* 0x000000ffff037224 */ /* 0x000fe200078e0a00 */
[----:B------:R-:W-:Y:S01]  /*4250*/  LOP3.LUT R5, R12, R5, RZ, 0xc0, !PT ;  /* 0x000000050c057212 */ /* 0x000fe200078ec0ff */
[----:B------:R-:W-:Y:S02]  /*4260*/  IMAD R59, R28, R0, R59 ;  /* 0x000000001c3b7224 */ /* 0x000fe400078e023b */
[----:B--2---:R-:W-:Y:S02]  /*4270*/  IMAD R0, R3, R25, R14 ;  /* 0x0000001903007224 */ /* 0x004fe400078e020e */
[----:B------:R-:W-:Y:S02]  /*4280*/  @P0 IMAD R26, R15, R13, R24 ;  /* 0x0000000d0f1a0224 */ /* 0x000fe400078e0218 */
[----:B------:R-:W-:Y:S02]  /*4290*/  IMAD R4, R0, R20, R5 ;  /* 0x0000001400047224 */ /* 0x000fe400078e0205 */
[----:B------:R-:W-:-:S02]  /*42a0*/  IMAD R59, R59, R27, R26 ;  /* 0x0000001b3b3b7224 */ /* 0x000fc400078e021a */
[----:B------:R-:W-:-:S03]  /*42b0*/  IMAD.MOV.U32 R3, RZ, RZ, 0x1 ;  /* 0x00000001ff037424 */ /* 0x000fc600078e00ff */
[----:B------:R-:W-:Y:S02]  /*42c0*/  SEL R60, R4, R59, !P0 ;  /* 0x0000003b043c7207 */ /* 0x000fe40004000000 */
[----:B------:R-:W-:Y:S02]  /*42d0*/  PRMT R0, R3, 0x7610, R0 ;  /* 0x0000761003007816 */ /* 0x000fe40000000000 */
[----:B------:R-:W-:-:S07]  /*42e0*/  SEL R59, R59, R4, !P0 ;  /* 0x000000043b3b7207 */ /* 0x000fce0004000000 */
.L_x_99:
[----:B------:R-:W-:-:S13]  /*42f0*/  LOP3.LUT P0, RZ, R0, 0xff, RZ, 0xc0, !PT ;  /* 0x000000ff00ff7812 */ /* 0x000fda000780c0ff */
[----:B------:R-:W-:Y:S05]  /*4300*/  @P0 BRA `(.L_x_102) ;  /* 0xffffffcc00b40947 */ /* 0x000fea000383ffff */
[----:B------:R-:W-:Y:S05]  /*4310*/  EXIT ;  /* 0x000000000000794d */ /* 0x000fea0003800000 */
.L_x_7:
[----:B0-----:R-:W-:Y:S01]  /*4320*/  ULDC.64 UR4, c[0x0][0x650] ;  /* 0x0001940000047ab9 */ /* 0x001fe20000000a00 */
        /* <DEDUP_REMOVED lines=25> */
.L_x_104:
[----:B------:R-:W0:Y:S01]  /*44c0*/  LDC.64 R28, c[0x0][0x640] ;  /* 0x00019000ff1c7b82 */ /* 0x000e220000000a00 */
[-CC-:B------:R-:W-:Y:S01]  /*44d0*/  SHF.R.U64 R22, R12, R6.reuse, R13.reuse ;  /* 0x000000060c167219 */ /* 0x180fe2000000120d */
[----:B------:R-:W-:Y:S01]  /*44e0*/  IMAD.MOV.U32 R30, RZ, RZ, 0x1 ;  /* 0x00000001ff1e7424 */ /* 0x000fe200078e00ff */
[----:B------:R-:W-:Y:S02]  /*44f0*/  SHF.R.U32.HI R6, RZ, R6, R13 ;  /* 0x00000006ff067219 */ /* 0x000fe4000001160d */
        /* <DEDUP_REMOVED lines=8> */
[----:B------:R-:W-:Y:S01]  /*4580*/  IMAD.IADD R9, R9, 0x1, R11 ;  /* 0x0000000109097824 */ /* 0x000fe200078e020b */
[----:B0-----:R-:W-:-:S04]  /*4590*/  ISETP.NE.U32.AND P0, PT, R28, RZ, PT ;  /* 0x000000ff1c00720c */ /* 0x001fc80003f05070 */
[----:B------:R-:W-:Y:S02]  /*45a0*/  ISETP.NE.AND.EX P0, PT, R29, RZ, PT, P0 ;  /* 0x000000ff1d00720c */ /* 0x000fe40003f05300 */
[----:B------:R-:W0:Y:S01]  /*45b0*/  LDC R20, c[0x0][0x600] ;  /* 0x00018000ff147b82 */ /* 0x000e220000000800 */
[-CC-:B-1----:R-:W-:Y:S01]  /*45c0*/  SHF.R.U64 R14, R8, R10.reuse, R9.reuse ;  /* 0x0000000a080e7219 */ /* 0x182fe20000001209 */
[----:B------:R-:W-:Y:S01]  /*45d0*/  IMAD.MOV.U32 R8, RZ, RZ, -0x1 ;  /* 0xffffffffff087424 */ /* 0x000fe200078e00ff */
[----:B------:R-:W-:-:S05]  /*45e0*/  SHF.R.U32.HI R9, RZ, R10, R9 ;  /* 0x0000000aff097219 */ /* 0x000fca0000011609 */
[----:B------:R-:W1:Y:S01]  /*45f0*/  LDC R26, c[0x0][0x648] ;  /* 0x00019200ff1a7b82 */ /* 0x000e620000000800 */
[-CC-:B--2---:R-:W-:Y:S02]  /*4600*/  SHF.R.U64 R21, R14, R12.reuse, R9.reuse ;  /* 0x0000000c0e157219 */ /* 0x184fe40000001209 */
[----:B------:R-:W-:-:S05]  /*4610*/  SHF.R.U32.HI R6, RZ, R12, R9 ;  /* 0x0000000cff067219 */ /* 0x000fca0000011609 */
[----:B------:R-:W2:Y:S01]  /*4620*/  LDC R27, c[0x0][0x638] ;  /* 0x00018e00ff1b7b82 */ /* 0x000ea20000000800 */
[-C--:B---3--:R-:W-:Y:S02]  /*4630*/  SHF.L.U32 R8, R8, R25.reuse, RZ ;  /* 0x0000001908087219 */ /* 0x088fe400000006ff */
[-CC-:B------:R-:W-:Y:S02]  /*4640*/  SHF.R.U64 R23, R21, R25.reuse, R6.reuse ;  /* 0x0000001915177219 */ /* 0x180fe40000001206 */
[----:B------:R-:W-:Y:S02]  /*4650*/  LOP3.LUT R32, RZ, R8, RZ, 0x33, !PT ;  /* 0x00000008ff207212 */ /* 0x000fe400078e33ff */
[----:B------:R-:W-:Y:S01]  /*4660*/  SHF.R.U32.HI R9, RZ, R25, R6 ;  /* 0x00000019ff097219 */ /* 0x000fe20000011606 */
[----:B------:R-:W3:Y:S01]  /*4670*/  LDC R31, c[0x0][0x610] ;  /* 0x00018400ff1f7b82 */ /* 0x000ee20000000800 */
[----:B------:R-:W-:Y:S01]  /*4680*/  IMAD.MOV.U32 R8, RZ, RZ, R23 ;  /* 0x000000ffff087224 */ /* 0x000fe200078e0017 */
[----:B------:R-:W-:Y:S06]  /*4690*/  @!P0 BRA `(.L_x_105) ;  /* 0x0000000000288947 */ /* 0x000fec0003800000 */
        /* <DEDUP_REMOVED lines=10> */
.L_x_105:
[----:B------:R-:W-:Y:S02]  /*4740*/  ISETP.NE.AND P0, PT, R2, 0x1, PT ;  /* 0x000000010200780c */ /* 0x000fe40003f05270 */
[----:B-1----:R-:W-:Y:S01]  /*4750*/  SHF.R.U64 R6, R8, R26, R9 ;  /* 0x0000001a08067219 */ /* 0x002fe20000001209 */
[----:B0-----:R-:W-:Y:S01]  /*4760*/  VIADD R9, R20, 0xffffffff ;  /* 0xffffffff14097836 */ /* 0x001fe20000000000 */
[----:B------:R-:W-:Y:S02]  /*4770*/  SHF.L.U32 R30, R30, R25, RZ ;  /* 0x000000191e1e7219 */ /* 0x000fe400000006ff */
[----:B------:R-:W-:Y:S01]  /*4780*/  LOP3.LUT R5, R21, R32, RZ, 0xc0, !PT ;  /* 0x0000002015057212 */ /* 0x000fe200078ec0ff */
[----:B------:R-:W-:-:S04]  /*4790*/  IMAD.MOV R8, RZ, RZ, -R6 ;  /* 0x000000ffff087224 */ /* 0x000fc800078e0a06 */
[----:B------:R-:W-:Y:S01]  /*47a0*/  IMAD R6, R30, R6, R5 ;  /* 0x000000061e067224 */ /* 0x000fe200078e0205 */
[----:B------:R-:W-:Y:S01]  /*47b0*/  LOP3.LUT R5, R14, R9, RZ, 0xc0, !PT ;  /* 0x000000090e057212 */ /* 0x000fe200078ec0ff */
[----:B------:R-:W-:Y:S02]  /*47c0*/  @P0 IMAD R3, R7, R24, R4 ;  /* 0x0000001807030224 */ /* 0x000fe400078e0204 */
[----:B--2---:R-:W-:Y:S02]  /*47d0*/  IMAD R4, R8, R27, R23 ;  /* 0x0000001b08047224 */ /* 0x004fe400078e0217 */
[----:B---3--:R-:W-:Y:S02]  /*47e0*/  IMAD R3, R6, R31, R3 ;  /* 0x0000001f06037224 */ /* 0x008fe400078e0203 */
[----:B------:R-:W-:Y:S02]  /*47f0*/  IMAD R4, R4, R20, R5 ;  /* 0x0000001404047224 */ /* 0x000fe400078e0205 */
[----:B------:R-:W-:-:S02]  /*4800*/  IMAD.MOV.U32 R8, RZ, RZ, 0x1 ;  /* 0x00000001ff087424 */ /* 0x000fc400078e00ff */
[----:B------:R-:W-:Y:S01]  /*4810*/  IMAD.MOV.U32 R6, RZ, RZ, R22 ;  /* 0x000000ffff067224 */ /* 0x000fe200078e0016 */
[----:B------:R-:W-:Y:S02]  /*4820*/  SEL R21, R4, R3, !P0 ;  /* 0x0000000304157207 */ /* 0x000fe40004000000 */
[----:B------:R-:W-:-:S07]  /*4830*/  SEL R20, R3, R4, !P0 ;  /* 0x0000000403147207 */ /* 0x000fce0004000000 */
.L_x_103:
[----:B------:R-:W-:-:S08]  /*4840*/  NOP ;  /* 0x0000000000007918 */ /* 0x000fd00000000000 */
[----:B------:R-:W0:-:S00]  /*4850*/  USETMAXREG.DEALLOC.CTAPOOL 0x28 ;  /* 0x00000028000079c8 */ /* 0x000e0000080e0500 */
[----:B0-----:R-:W-:-:S13]  /*4860*/  ISETP.NE.AND P0, PT, R0, RZ, PT ;  /* 0x000000ff0000720c */ /* 0x001fda0003f05270 */
[----:B------:R-:W-:Y:S05]  /*4870*/  @P0 EXIT ;  /* 0x000000000000094d */ /* 0x000fea0003800000 */
[----:B------:R-:W-:Y:S01]  /*4880*/  LOP3.LUT P0, RZ, R8, 0xff, RZ, 0xc0, !PT ;  /* 0x000000ff08ff7812 */ /* 0x000fe2000780c0ff */
[----:B------:R-:W-:Y:S02]  /*4890*/  IMAD.MOV.U32 R0, RZ, RZ, 0x1 ;  /* 0x00000001ff007424 */ /* 0x000fe400078e00ff */
[----:B------:R-:W-:-:S10]  /*48a0*/  IMAD.MOV.U32 R3, RZ, RZ, RZ ;  /* 0x000000ffff037224 */ /* 0x000fd400078e00ff */
[----:B------:R-:W-:Y:S05]  /*48b0*/  @!P0 BRA `(.L_x_106) ;  /* 0x0000000c004c8947 */ /* 0x000fea0003800000 */
[----:B------:R-:W0:Y:S01]  /*48c0*/  LDC R0, c[0x0][0x28c] ;  /* 0x0000a300ff007b82 */ /* 0x000e220000000800 */
[----:B------:R-:W1:Y:S01]  /*48d0*/  S2R R10, SR_CgaCtaId ;  /* 0x00000000000a7919 */ /* 0x000e620000008800 */
[----:B------:R-:W-:Y:S01]  /*48e0*/  ULDC UR5, c[0x0][0x658] ;  /* 0x0001960000057ab9 */ /* 0x000fe20000000800 */
[----:B------:R-:W-:Y:S01]  /*48f0*/  UMOV UR7, 0xffffffff ;  /* 0xffffffff00077882 */ /* 0x000fe20000000000 */
[----:B------:R-:W-:Y:S01]  /*4900*/  ULDC UR6, c[0x0][0xc] ;  /* 0x0000030000067ab9 */ /* 0x000fe20000000800 */
[----:B------:R-:W-:Y:S01]  /*4910*/  USHF.L.U32 UR8, UR7, UR5, URZ ;  /* 0x0000000507087299 */ /* 0x000fe2000800063f */
[----:B------:R-:W-:Y:S01]  /*4920*/  BSSY B0, `(.L_x_106) ;  /* 0x00000cc000007945 */ /* 0x000fe20003800000 */
[----:B------:R-:W-:Y:S01]  /*4930*/  UMOV UR9, 0x1 ;  /* 0x0000000100097882 */ /* 0x000fe20000000000 */
[----:B------:R-:W-:Y:S01]  /*4940*/  ULDC UR7, c[0x0][0x10] ;  /* 0x0000040000077ab9 */ /* 0x000fe20000000800 */
[----:B------:R-:W-:Y:S01]  /*4950*/  USHF.L.U32 UR18, UR9, UR5, URZ ;  /* 0x0000000509127299 */ /* 0x000fe2000800063f */
[----:B------:R-:W-:Y:S01]  /*4960*/  IMAD.MOV.U32 R9, RZ, RZ, 0x1 ;  /* 0x00000001ff097424 */ /* 0x000fe200078e00ff */
[----:B------:R-:W-:Y:S01]  /*4970*/  UIMAD.WIDE.U32 UR6, UR6, UR7, URZ ;  /* 0x00000007060672a5 */ /* 0x000fe2000f8e003f */
[----:B------:R-:W-:Y:S01]  /*4980*/  LOP3.LUT R13, R19, 0x2, RZ, 0xfc, !PT ;  /* 0x00000002130d7812 */ /* 0x000fe200078efcff */
[----:B------:R-:W-:Y:S01]  /*4990*/  ULDC UR5, c[0x0][0x14] ;  /* 0x0000050000057ab9 */ /* 0x000fe20000000800 */
[----:B------:R-:W-:Y:S01]  /*49a0*/  ULDC UR4, c[0x0][0x600] ;  /* 0x0001800000047ab9 */ /* 0x000fe20000000800 */
[----:B------:R-:W-:-:S02]  /*49b0*/  UIMAD.WIDE.U32 UR22, UR6, UR5, URZ ;  /* 0x00000005061672a5 */ /* 0x000fc4000f8e003f */
[----:B------:R-:W-:Y:S02]  /*49c0*/  UIMAD UR13, UR7, UR5, URZ ;  /* 0x00000005070d72a4 */ /* 0x000fe4000f8e023f */
[----:B------:R-:W-:Y:S02]  /*49d0*/  UIADD3 UR4, UR4, -0x1, URZ ;  /* 0xffffffff04047890 */ /* 0x000fe4000fffe03f */
[----:B------:R-:W-:Y:S02]  /*49e0*/  ULOP3.LUT UR17, URZ, UR8, URZ, 0x33, !UPT ;  /* 0x000000083f117292 */ /* 0x000fe4000f8e333f */
[----:B------:R-:W-:Y:S01]  /*49f0*/  UIADD3 UR13, UR23, UR13, URZ ;  /* 0x0000000d170d7290 */ /* 0x000fe2000fffe03f */
[----:B0-----:R-:W-:Y:S01]  /*4a00*/  VIADD R0, R0, 0x7f ;  /* 0x0000007f00007836 */ /* 0x001fe20000000000 */
[----:B------:R-:W-:-:S04]  /*4a10*/  ULDC.64 UR24, c[0x0][0x198] ;  /* 0x0000660000187ab9 */ /* 0x000fc80000000a00 */
[----:B------:R-:W-:-:S04]  /*4a20*/  SHF.R.S32.HI R3, RZ, 0x1f, R0 ;  /* 0x0000001fff037819 */ /* 0x000fc80000011400 */
[----:B------:R-:W-:Y:S01]  /*4a30*/  LEA.HI R8, R3, R0, RZ, 0x7 ;  /* 0x0000000003087211 */ /* 0x000fe200078f38ff */
[C---:B-1----:R-:W-:Y:S02]  /*4a40*/  IMAD.SHL.U32 R4, R10.reuse, 0x1000, RZ ;  /* 0x000010000a047824 */ /* 0x042fe400078e00ff */
[----:B------:R-:W-:Y:S01]  /*4a50*/  IMAD.SHL.U32 R10, R10, 0x20, RZ ;  /* 0x000000200a0a7824 */ /* 0x000fe200078e00ff */
[----:B------:R-:W-:Y:S01]  /*4a60*/  SHF.R.S32.HI R8, RZ, 0x7, R8 ;  /* 0x00000007ff087819 */ /* 0x000fe20000011408 */
[----:B------:R-:W-:Y:S01]  /*4a70*/  IMAD.MOV.U32 R0, RZ, RZ, 0x1 ;  /* 0x00000001ff007424 */ /* 0x000fe200078e00ff */
[----:B------:R-:W-:Y:S01]  /*4a80*/  LOP3.LUT R4, R4, 0x1000, RZ, 0xc0, !PT ;  /* 0x0000100004047812 */ /* 0x000fe200078ec0ff */
[----:B------:R-:W-:Y:S01]  /*4a90*/  IMAD.MOV.U32 R3, RZ, RZ, RZ ;  /* 0x000000ffff037224 */ /* 0x000fe200078e00ff */
[----:B------:R-:W-:Y:S01]  /*4aa0*/  LOP3.LUT R10, R10, 0x20, RZ, 0xc0, !PT ;  /* 0x000000200a0a7812 */ /* 0x000fe200078ec0ff */
[----:B------:R-:W-:Y:S01]  /*4ab0*/  VIADD R12, R8, 0x1 ;  /* 0x00000001080c7836 */ /* 0x000fe20000000000 */
[----:B------:R-:W-:-:S07]  /*4ac0*/  LOP3.LUT R11, R4, 0x10100, RZ, 0xfc, !PT ;  /* 0x00010100040b7812 */ /* 0x000fce00078efcff */
.L_x_117:
[----:B------:R-:W-:-:S03]  /*4ad0*/  UMOV UR5, 0xffffffff ;  /* 0xffffffff00057882 */ /* 0x000fc60000000000 */
[----:B------:R-:W-:Y:S05]  /*4ae0*/  BRA.DIV UR5, `(.L_x_107) ;  /* 0x0000000e05a87947 */ /* 0x000fea000b800000 */
[----:B------:R-:W-:-:S13]  /*4af0*/  ELECT P6, URZ, PT ;  /* 0x00000000003f782f */ /* 0x000fda00038c0000 */
.L_x_128:
[----:B------:R-:W0:Y:S01]  /*4b00*/  LDC R4, c[0x0][0x28c] ;  /* 0x0000a300ff047b82 */ /* 0x000e220000000800 */
[----:B------:R-:W-:Y:S01]  /*4b10*/  BSSY B1, `(.L_x_108) ;  /* 0x0000038000017945 */ /* 0x000fe20003800000 */
[----:B0-----:R-:W-:-:S13]  /*4b20*/  ISETP.LT.OR P6, PT, R4, 0x1, !P6 ;  /* 0x000000010400780c */ /* 0x001fda00077c1670 */
[----:B------:R-:W-:Y:S05]  /*4b30*/  @P6 BRA `(.L_x_109) ;  /* 0x0000000000d46947 */ /* 0x000fea0003800000 */
[----:B------:R-:W-:Y:S02]  /*4b40*/  IMAD R21, R21, 0x40, R10 ;  /* 0x0000004015157824 */ /* 0x000fe400078e020a */
[----:B------:R-:W-:Y:S02]  /*4b50*/  IMAD.SHL.U32 R22, R20, 0x80, RZ ;  /* 0x0000008014167824 */ /* 0x000fe400078e00ff */
[----:B------:R-:W-:Y:S02]  /*4b60*/  IMAD.MOV.U32 R24, RZ, RZ, RZ ;  /* 0x000000ffff187224 */ /* 0x000fe400078e00ff */
[----:B------:R-:W-:Y:S02]  /*4b70*/  IMAD.MOV.U32 R4, RZ, RZ, R12 ;  /* 0x000000ffff047224 */ /* 0x000fe400078e000c */
[----:B------:R-:W-:Y:S02]  /*4b80*/  IMAD.MOV.U32 R5, RZ, RZ, R0 ;  /* 0x000000ffff057224 */ /* 0x000fe400078e0000 */
[----:B------:R-:W-:-:S07]  /*4b90*/  IMAD.MOV.U32 R14, RZ, RZ, R3 ;  /* 0x000000ffff0e7224 */ /* 0x000fce00078e0003 */
.L_x_112:
[----:B------:R-:W0:Y:S01]  /*4ba0*/  S2R R20, SR_CgaCtaId ;  /* 0x0000000000147919 */ /* 0x000e220000008800 */
[----:B------:R-:W-:Y:S02]  /*4bb0*/  MOV R7, 0x400 ;  /* 0x0000040000077802 */ /* 0x000fe40000000f00 */
[----:B------:R-:W-:-:S13]  /*4bc0*/  LOP3.LUT P1, RZ, R18, 0x7f, RZ, 0xc0, !PT ;  /* 0x0000007f12ff7812 */ /* 0x000fda000782c0ff */
[----:B------:R-:W1:Y:S01]  /*4bd0*/  @!P1 LDC R15, c[0x0][0x500] ;  /* 0x00014000ff0f9b82 */ /* 0x000e620000000800 */
[----:B0-----:R-:W-:Y:S02]  /*4be0*/  LEA R23, R20, R7, 0x18 ;  /* 0x0000000714177211 */ /* 0x001fe400078ec0ff */
[----:B------:R-:W-:-:S03]  /*4bf0*/  SHF.L.U32 R7, R5, 0x1f, RZ ;  /* 0x0000001f05077819 */ /* 0x000fc600000006ff */
[----:B------:R-:W-:-:S04]  /*4c00*/  IMAD R20, R14, 0x8, R23 ;  /* 0x000000080e147824 */ /* 0x000fc800078e0217 */
[----:B------:R-:W0:Y:S02]  /*4c10*/  SYNCS.PHASECHK.TRANS64.TRYWAIT P0, [R20+URZ+0x20], R7 ;  /* 0x00002007140075a7 */ /* 0x000e24000800017f */
[----:B01----:R-:W-:Y:S05]  /*4c20*/  @!P0 BRA `(.L_x_110) ;  /* 0x0000000c00788947 */ /* 0x003fea0003800000 */
.L_x_129:
[----:B0-----:R-:W-:Y:S01]  /*4c30*/  PRMT R7, R13, 0x9910, RZ ;  /* 0x000099100d077816 */ /* 0x001fe200000000ff */
[----:B------:R0:W-:Y:S03]  /*4c40*/  @!P1 SYNCS.ARRIVE.TRANS64 RZ, [R20+URZ], R15 ;  /* 0x0000000f14ff99a7 */ /* 0x0001e6000800003f */
[----:B------:R-:W-:-:S13]  /*4c50*/  ISETP.NE.AND P0, PT, R7, 0x2, PT ;  /* 0x000000020700780c */ /* 0x000fda0003f05270 */
[----:B0-----:R-:W-:Y:S05]  /*4c60*/  @P0 BRA `(.L_x_111) ;  /* 0x0000000000040947 */ /* 0x001fea0003800000 */
[----:B------:R-:W-:Y:S01]  /*4c70*/  BPT.TRAP 0x1 ;  /* 0x000000040000795c */ /* 0x000fe20000300000 */
.L_x_111:
[----:B------:R-:W-:Y:S01]  /*4c80*/  R2UR UR19, R23 ;  /* 0x00000000171372ca */ /* 0x000fe200000e0000 */
[----:B------:R-:W-:Y:S01]  /*4c90*/  IMAD R23, R14, 0x4000, R23 ;  /* 0x000040000e177824 */ /* 0x000fe200078e0217 */
[----:B------:R-:W-:Y:S01]  /*4ca0*/  R2UR UR9, R20 ;  /* 0x00000000140972ca */ /* 0x000fe200000e0000 */
[----:B------:R-:W-:Y:S01]  /*4cb0*/  IMAD R7, R14, 0x2000, R11 ;  /* 0x000020000e077824 */ /* 0x000fe200078e020b */
[----:B------:R-:W-:Y:S01]  /*4cc0*/  UIADD3 UR6, UP0, UR24, 0xf0, URZ ;  /* 0x000000f018067890 */ /* 0x000fe2000ff1e03f */
[----:B------:R-:W-:Y:S01]  /*4cd0*/  VIADD R4, R4, 0xffffffff ;  /* 0xffffffff04047836 */ /* 0x000fe20000000000 */
[----:B------:R-:W-:Y:S01]  /*4ce0*/  R2UR UR5, R23 ;  /* 0x00000000170572ca */ /* 0x000fe200000e0000 */
[----:B------:R-:W-:Y:S01]  /*4cf0*/  UIADD3 UR26, UP1, UR24, 0x1f0, URZ ;  /* 0x000001f0181a7890 */ /* 0x000fe2000ff3e03f */
[----:B------:R-:W-:Y:S01]  /*4d00*/  R2UR UR8, R7 ;  /* 0x00000000070872ca */ /* 0x000fe200000e0000 */
[----:B------:R-:W-:Y:S01]  /*4d10*/  UIADD3.X UR7, URZ, UR25, URZ, UP0, !UPT ;  /* 0x000000193f077290 */ /* 0x000fe200087fe43f */
[----:B------:R-:W-:Y:S01]  /*4d20*/  R2UR UR11, R22 ;  /* 0x00000000160b72ca */ /* 0x000fe200000e0000 */
[----:B------:R-:W-:Y:S01]  /*4d30*/  VIADD R14, R14, 0x1 ;  /* 0x000000010e0e7836 */ /* 0x000fe20000000000 */
[----:B------:R-:W-:Y:S01]  /*4d40*/  R2UR UR10, R24 ;  /* 0x00000000180a72ca */ /* 0x000fe200000e0000 */
[----:B------:R-:W-:Y:S01]  /*4d50*/  UIADD3.X UR27, URZ, UR25, URZ, UP1, !UPT ;  /* 0x000000193f1b7290 */ /* 0x000fe20008ffe43f */
[----:B------:R-:W-:Y:S01]  /*4d60*/  R2UR UR12, R6 ;  /* 0x00000000060c72ca */ /* 0x000fe200000e0000 */
[----:B------:R-:W-:Y:S01]  /*4d70*/  UMOV UR14, 0x0 ;  /* 0x00000000000e7882 */ /* 0x000fe20000000000 */
[----:B------:R-:W-:Y:S01]  /*4d80*/  R2UR UR20, R21 ;  /* 0x00000000151472ca */ /* 0x000fe200000e0000 */
[----:B------:R-:W-:Y:S01]  /*4d90*/  UMOV UR15, 0x10000000 ;  /* 0x10000000000f7882 */ /* 0x000fe20000000000 */
[----:B------:R-:W-:Y:S01]  /*4da0*/  ISETP.GT.AND P1, PT, R4, 0x1, PT ;  /* 0x000000010400780c */ /* 0x000fe20003f24270 */
[----:B------:R-:W-:Y:S01]  /*4db0*/  UIADD3 UR16, UR5, 0x100, URZ ;  /* 0x0000010005107890 */ /* 0x000fe2000fffe03f */
[----:B------:R-:W-:Y:S01]  /*4dc0*/  ISETP.NE.AND P0, PT, R14, 0x4, PT ;  /* 0x000000040e00780c */ /* 0x000fe20003f05270 */
[----:B------:R-:W-:Y:S01]  /*4dd0*/  UIADD3 UR5, UR19, UR8, URZ ;  /* 0x0000000813057290 */ /* 0x000fe2000fffe03f */
[----:B------:R-:W-:Y:S01]  /*4de0*/  VIADD R24, R24, 0x80 ;  /* 0x0000008018187836 */ /* 0x000fe20000000000 */
[----:B------:R-:W-:Y:S01]  /*4df0*/  UMOV UR21, 0x30000 ;  /* 0x0003000000157882 */ /* 0x000fe20000000000 */
[----:B------:R-:W-:-:S02]  /*4e00*/  SEL R20, RZ, 0x1, P0 ;  /* 0x00000001ff147807 */ /* 0x000fc40000000000 */
[----:B------:R-:W-:Y:S01]  /*4e10*/  UMOV UR8, UR16 ;  /* 0x0000001000087c82 */ /* 0x000fe20008000000 */
[----:B------:R-:W-:Y:S01]  /*4e20*/  SEL R14, R14, RZ, P0 ;  /* 0x000000ff0e0e7207 */ /* 0x000fe20000000000 */
[----:B------:R0:W-:Y:S01]  /*4e30*/  UTMALDG.3D [UR8], [UR6], desc[UR14] ;  /* 0x00000e08060075b4 */ /* 0x0001e20008011000 */
[----:B------:R-:W-:Y:S01]  /*4e40*/  LOP3.LUT R5, R5, R20, RZ, 0x3c, !PT ;  /* 0x0000001405057212 */ /* 0x000fe200078e3cff */
[----:B0-----:R-:W-:Y:S01]  /*4e50*/  UMOV UR11, UR20 ;  /* 0x00000014000b7c82 */ /* 0x001fe20008000000 */
[----:B------:R-:W-:Y:S02]  /*4e60*/  UMOV UR8, UR5 ;  /* 0x0000000500087c82 */ /* 0x000fe40008000000 */
[----:B------:R0:W-:Y:S02]  /*4e70*/  UTMALDG.3D.MULTICAST [UR8], [UR26], UR21, desc[UR14] ;  /* 0x00000e081a0073b4 */ /* 0x0001e40008011815 */
[----:B0-----:R-:W-:Y:S05]  /*4e80*/  @P1 BRA `(.L_x_112) ;  /* 0xfffffffc00441947 */ /* 0x001fea000383ffff */
.L_x_109:
[----:B------:R-:W-:Y:S05]  /*4e90*/  BSYNC B1 ;  /* 0x0000000000017941 */ /* 0x000fea0003800000 */
.L_x_108:
[----:B------:R-:W-:Y:S01]  /*4ea0*/  LOP3.LUT P1, RZ, R9, 0xff, RZ, 0xc0, !PT ;  /* 0x000000ff09ff7812 */ /* 0x000fe2000782c0ff */
[----:B------:R-:W-:Y:S01]  /*4eb0*/  IMAD.IADD R3, R8, 0x1, R3 ;  /* 0x0000000108037824 */ /* 0x000fe200078e0203 */
[----:B------:R-:W-:Y:S01]  /*4ec0*/  IADD3 R16, P2, R16, UR22, RZ ;  /* 0x0000001610107c10 */ /* 0x000fe2000ff5e0ff */
[----:B------:R-:W-:Y:S01]  /*4ed0*/  ULDC.64 UR6, c[0x0][0x650] ;  /* 0x0001940000067ab9 */ /* 0x000fe20000000a00 */
[----:B------:R-:W-:Y:S01]  /*4ee0*/  BSSY B1, `(.L_x_113) ;  /* 0x000006d000017945 */ /* 0x000fe20003800000 */
[----:B------:R-:W-:Y:S01]  /*4ef0*/  IMAD.MOV.U32 R20, RZ, RZ, -0x1 ;  /* 0xffffffffff147424 */ /* 0x000fe200078e00ff */
[----:B------:R-:W-:Y:S01]  /*4f00*/  ISETP.GT.U32.AND P0, PT, R3, 0x3, PT ;  /* 0x000000030300780c */ /* 0x000fe20003f04070 */
[----:B------:R-:W-:Y:S01]  /*4f10*/  IMAD.MOV.U32 R21, RZ, RZ, -0x1 ;  /* 0xffffffffff157424 */ /* 0x000fe200078e00ff */
[----:B------:R-:W-:Y:S02]  /*4f20*/  SHF.R.U32.HI R4, RZ, 0x2, R3 ;  /* 0x00000002ff047819 */ /* 0x000fe40000011603 */
[----:B------:R-:W-:-:S02]  /*4f30*/  ISETP.LT.U32.AND P0, PT, R8, 0x4, P0 ;  /* 0x000000040800780c */ /* 0x000fc40000701070 */
[----:B------:R-:W-:Y:S01]  /*4f40*/  IADD3.X R17, R17, UR13, RZ, P2, !PT ;  /* 0x0000000d11117c10 */ /* 0x000fe200097fe4ff */
[----:B------:R-:W0:Y:S01]  /*4f50*/  @P1 S2R R6, SR_CgaCtaId ;  /* 0x0000000000061919 */ /* 0x000e220000008800 */
[----:B------:R-:W-:Y:S02]  /*4f60*/  @P1 MOV R5, 0x400 ;  /* 0x0000040000051802 */ /* 0x000fe40000000f00 */
[----:B------:R-:W-:Y:S02]  /*4f70*/  ISETP.GE.U32.AND P2, PT, R16, UR6, PT ;  /* 0x0000000610007c0c */ /* 0x000fe4000bf46070 */
[----:B------:R-:W-:Y:S02]  /*4f80*/  LOP3.LUT R4, R4, 0x1, RZ, 0xc0, !PT ;  /* 0x0000000104047812 */ /* 0x000fe400078ec0ff */
[----:B------:R-:W-:Y:S02]  /*4f90*/  LOP3.LUT R3, R3, 0x3, RZ, 0xc0, !PT ;  /* 0x0000000303037812 */ /* 0x000fe400078ec0ff */
[----:B------:R-:W-:-:S02]  /*4fa0*/  PRMT R9, RZ, 0x7610, R9 ;  /* 0x00007610ff097816 */ /* 0x000fc40000000009 */
[----:B0-----:R-:W-:Y:S01]  /*4fb0*/  @P1 LEA R5, R6, R5, 0x18 ;  /* 0x0000000506051211 */ /* 0x001fe200078ec0ff */
[----:B------:R-:W-:-:S03]  /*4fc0*/  IMAD.MOV.U32 R6, RZ, RZ, -0x1 ;  /* 0xffffffffff067424 */ /* 0x000fc600078e00ff */
[----:B------:R0:W-:Y:S01]  /*4fd0*/  @P1 SYNCS.ARRIVE.TRANS64.A1T0 RZ, [R5+URZ+0x58], RZ ;  /* 0x000058ff05ff19a7 */ /* 0x0001e2000810003f */
[----:B------:R-:W-:-:S04]  /*4fe0*/  ISETP.NE.U32.AND P1, PT, R4, 0x1, PT ;  /* 0x000000010400780c */ /* 0x000fc80003f25070 */
[----:B------:R-:W-:Y:S02]  /*4ff0*/  ISETP.GT.U32.AND P1, PT, R8, 0x3, !P1 ;  /* 0x000000030800780c */ /* 0x000fe40004f24070 */
[----:B0-----:R-:W-:Y:S02]  /*5000*/  SEL R5, RZ, 0x1, !P0 ;  /* 0x00000001ff057807 */ /* 0x001fe40004000000 */
[----:B------:R-:W-:Y:S02]  /*5010*/  ISETP.GE.U32.AND.EX P0, PT, R17, UR7, PT, P2 ;  /* 0x0000000711007c0c */ /* 0x000fe4000bf06120 */
[----:B------:R-:W-:-:S04]  /*5020*/  SEL R4, RZ, 0x1, !P1 ;  /* 0x00000001ff047807 */ /* 0x000fc80004800000 */
[----:B------:R-:W-:Y:S02]  /*5030*/  LOP3.LUT R0, R4, R0, R5, 0x96, !PT ;  /* 0x0000000004007212 */ /* 0x000fe400078e9605 */
[----:B------:R-:W-:-:S05]  /*5040*/  PRMT R4, RZ, 0x7610, R4 ;  /* 0x00007610ff047816 */ /* 0x000fca0000000004 */
[----:B------:R-:W-:Y:S05]  /*5050*/  @P0 BRA `(.L_x_114) ;  /* 0x0000000400540947 */ /* 0x000fea0003800000 */
[----:B------:R-:W0:Y:S01]  /*5060*/  S2R R15, SR_CTAID.X ;  /* 0x00000000000f7919 */ /* 0x000e220000002500 */
[----:B------:R-:W-:Y:S01]  /*5070*/  ULDC.64 UR6, c[0x0][0x628] ;  /* 0x00018a0000067ab9 */ /* 0x000fe20000000a00 */
[----:B------:R-:W-:Y:S01]  /*5080*/  ULDC UR8, c[0x0][0x630] ;  /* 0x00018c0000087ab9 */ /* 0x000fe20000000800 */
[----:B------:R-:W-:Y:S01]  /*5090*/  ISETP.NE.U32.AND P0, PT, RZ, UR6, PT ;  /* 0x00000006ff007c0c */ /* 0x000fe2000bf05070 */
[----:B------:R-:W1:Y:S01]  /*50a0*/  S2R R20, SR_CTAID.Y ;  /* 0x0000000000147919 */ /* 0x000e620000002600 */
[----:B------:R-:W-:Y:S01]  /*50b0*/  ULDC UR9, c[0x0][0x150] ;  /* 0x0000540000097ab9 */ /* 0x000fe20000000800 */
[----:B------:R-:W-:Y:S01]  /*50c0*/  IMAD.MOV.U32 R4, RZ, RZ, R16 ;  /* 0x000000ffff047224 */ /* 0x000fe200078e0010 */
[----:B------:R-:W-:Y:S01]  /*50d0*/  ISETP.NE.AND.EX P0, PT, RZ, UR7, PT, P0 ;  /* 0x00000007ff007c0c */ /* 0x000fe2000bf05300 */
[----:B------:R-:W-:Y:S01]  /*50e0*/  IMAD.MOV.U32 R5, RZ, RZ, R17 ;  /* 0x000000ffff057224 */ /* 0x000fe200078e0011 */
[----:B0-----:R-:W-:-:S11]  /*50f0*/  I2FP.F32.U32 R22, R15 ;  /* 0x0000000f00167245 */ /* 0x001fd60000201000 */
[----:B------:R-:W-:Y:S05]  /*5100*/  @!P0 BRA `(.L_x_115) ;  /* 0x0000000000288947 */ /* 0x000fea0003800000 */
[----:B------:R-:W-:Y:S02]  /*5110*/  ULDC UR5, c[0x0][0x634] ;  /* 0x00018d0000057ab9 */ /* 0x000fe40000000800 */
[----:B------:R-:W-:-:S05]  /*5120*/  IADD3 R5, P0, R16, UR5, RZ ;  /* 0x0000000510057c10 */ /* 0x000fca000ff1e0ff */
[----:B------:R-:W-:-:S04]  /*5130*/  IMAD.X R21, RZ, RZ, R17, P0 ;  /* 0x000000ffff157224 */ /* 0x000fc800000e0611 */
[----:B------:R-:W-:-:S04]  /*5140*/  IMAD.WIDE.U32 R6, R21, UR6, RZ ;  /* 0x0000000615067c25 */ /* 0x000fc8000f8e00ff */
[----:B------:R-:W-:-:S04]  /*5150*/  IMAD.WIDE.U32 R6, P0, R5, UR7, R6 ;  /* 0x0000000705067c25 */ /* 0x000fc8000f800006 */
[----:B------:R-:W-:-:S04]  /*5160*/  IMAD.WIDE.U32 R4, R5, UR6, RZ ;  /* 0x0000000605047c25 */ /* 0x000fc8000f8e00ff */
[----:B------:R-:W-:Y:S01]  /*5170*/  IMAD.MOV.U32 R4, RZ, RZ, R7 ;  /* 0x000000ffff047224 */ /* 0x000fe200078e0007 */
[----:B------:R-:W-:Y:S01]  /*5180*/  IADD3 RZ, P1, R5, R6, RZ ;  /* 0x0000000605ff7210 */ /* 0x000fe20007f3e0ff */
[----:B------:R-:W-:-:S04]  /*5190*/  IMAD.X R5, RZ, RZ, RZ, P0 ;  /* 0x000000ffff057224 */ /* 0x000fc800000e06ff */
[----:B------:R-:W-:-:S08]  /*51a0*/  IMAD.WIDE.U32.X R4, R21, UR7, R4, P1 ;  /* 0x0000000715047c25 */ /* 0x000fd000088e0404 */
.L_x_115:
[--C-:B------:R-:W-:Y:S01]  /*51b0*/  SHF.R.U64 R14, R4, UR8, R5.reuse ;  /* 0x00000008040e7c19 */ /* 0x100fe20008001205 */
[----:B------:R-:W-:Y:S01]  /*51c0*/  FMUL R22, R22, UR9 ;  /* 0x0000000916167c20 */ /* 0x000fe20008400000 */
[----:B------:R-:W-:Y:S01]  /*51d0*/  SHF.R.U32.HI R4, RZ, UR8, R5 ;  /* 0x00000008ff047c19 */ /* 0x000fe20008011605 */
[----:B------:R-:W0:Y:S01]  /*51e0*/  LDC R6, c[0x0][0x144] ;  /* 0x00005100ff067b82 */ /* 0x000e220000000800 */
[----:B------:R-:W-:Y:S01]  /*51f0*/  IADD3 R5, P0, RZ, -R14, RZ ;  /* 0x8000000eff057210 */ /* 0x000fe20007f1e0ff */
[----:B------:R-:W-:Y:S01]  /*5200*/  ULDC UR5, c[0x0][0x154] ;  /* 0x0000550000057ab9 */ /* 0x000fe20000000800 */
[----:B-1----:R-:W-:Y:S01]  /*5210*/  I2FP.F32.U32 R7, R20 ;  /* 0x0000001400077245 */ /* 0x002fe20000201000 */
[----:B------:R-:W1:Y:S01]  /*5220*/  F2I.U32.TRUNC.NTZ R22, R22 ;  /* 0x0000001600167305 */ /* 0x000e62000020f000 */
[----:B------:R-:W-:Y:S01]  /*5230*/  ULDC.64 UR6, c[0x0][0x620] ;  /* 0x0001880000067ab9 */ /* 0x000fe20000000a00 */
[----:B------:R-:W-:Y:S01]  /*5240*/  IMAD.X R4, RZ, RZ, ~R4, P0 ;  /* 0x000000ffff047224 */ /* 0x000fe200000e0e04 */
[----:B------:R-:W-:Y:S01]  /*5250*/  ISETP.NE.AND P2, PT, R2, 0x1, PT ;  /* 0x000000010200780c */ /* 0x000fe20003f45270 */
[----:B------:R-:W-:Y:S01]  /*5260*/  FMUL R23, R7, UR5 ;  /* 0x0000000507177c20 */ /* 0x000fe20008400000 */
[----:B------:R-:W2:Y:S01]  /*5270*/  LDC R25, c[0x0][0x148] ;  /* 0x00005200ff197b82 */ /* 0x000ea20000000800 */
[----:B------:R-:W-:Y:S01]  /*5280*/  IMAD R4, R4, UR6, RZ ;  /* 0x0000000604047c24 */ /* 0x000fe2000f8e02ff */
[----:B------:R-:W-:-:S03]  /*5290*/  ULDC UR5, c[0x0][0x618] ;  /* 0x0001860000057ab9 */ /* 0x000fc60000000800 */
[----:B------:R-:W3:Y:S01]  /*52a0*/  F2I.U32.TRUNC.NTZ R23, R23 ;  /* 0x0000001700177305 */ /* 0x000ee2000020f000 */
[C---:B------:R-:W-:Y:S02]  /*52b0*/  IMAD R7, R5.reuse, UR7, R4 ;  /* 0x0000000705077c24 */ /* 0x040fe4000f8e0204 */
[----:B------:R-:W-:Y:S01]  /*52c0*/  IMAD.WIDE.U32 R4, R5, UR6, R16 ;  /* 0x0000000605047c25 */ /* 0x000fe2000f8e0010 */
[----:B------:R-:W-:Y:S02]  /*52d0*/  ULDC.64 UR6, c[0x0][0x640] ;  /* 0x0001900000067ab9 */ /* 0x000fe40000000a00 */
[----:B------:R-:W-:Y:S01]  /*52e0*/  ISETP.NE.U32.AND P0, PT, RZ, UR6, PT ;  /* 0x00000006ff007c0c */ /* 0x000fe2000bf05070 */
[----:B------:R-:W-:Y:S02]  /*52f0*/  IMAD.IADD R5, R5, 0x1, R7 ;  /* 0x0000000105057824 */ /* 0x000fe400078e0207 */
[----:B-1----:R-:W-:Y:S01]  /*5300*/  IMAD.MOV R22, RZ, RZ, -R22 ;  /* 0x000000ffff167224 */ /* 0x002fe200078e0a16 */
[----:B------:R-:W-:-:S02]  /*5310*/  ISETP.NE.AND.EX P0, PT, RZ, UR7, PT, P0 ;  /* 0x00000007ff007c0c */ /* 0x000fc4000bf05300 */
[----:B------:R-:W-:Y:S01]  /*5320*/  SHF.R.U64 R21, R4, UR5, R5 ;  /* 0x0000000504157c19 */ /* 0x000fe20008001205 */
[----:B0-----:R-:W-:Y:S01]  /*5330*/  IMAD R15, R6, R22, R15 ;  /* 0x00000016060f7224 */ /* 0x001fe200078e020f */
[----:B------:R-:W-:Y:S01]  /*5340*/  SHF.R.U32.HI R4, RZ, UR5, R5 ;  /* 0x00000005ff047c19 */ /* 0x000fe20008011605 */
[----:B------:R-:W-:Y:S01]  /*5350*/  ULDC UR5, c[0x0][0x608] ;  /* 0x0001820000057ab9 */ /* 0x000fe20000000800 */
[----:B---3--:R-:W-:Y:S02]  /*5360*/  IMAD.MOV R6, RZ, RZ, -R23 ;  /* 0x000000ffff067224 */ /* 0x008fe400078e0a17 */
[--C-:B------:R-:W-:Y:S02]  /*5370*/  SHF.R.U64 R22, R21, UR5, R4.reuse ;  /* 0x0000000515167c19 */ /* 0x100fe40008001204 */
[----:B------:R-:W-:Y:S01]  /*5380*/  SHF.R.U32.HI R5, RZ, UR5, R4 ;  /* 0x00000005ff057c19 */ /* 0x000fe20008011604 */
[----:B------:R-:W-:Y:S01]  /*5390*/  ULDC UR5, c[0x0][0x658] ;  /* 0x0001960000057ab9 */ /* 0x000fe20000000800 */
[----:B--2---:R-:W-:-:S02]  /*53a0*/  @P2 IMAD R15, R25, R6, R20 ;  /* 0x00000006190f2224 */ /* 0x004fc400078e0214 */
[--C-:B------:R-:W-:Y:S02]  /*53b0*/  SHF.R.U64 R20, R22, UR5, R5.reuse ;  /* 0x0000000516147c19 */ /* 0x100fe40008001205 */
[----:B------:R-:W-:-:S03]  /*53c0*/  SHF.R.U32.HI R23, RZ, UR5, R5 ;  /* 0x00000005ff177c19 */ /* 0x000fc60008011605 */
[----:B------:R-:W-:Y:S02]  /*53d0*/  IMAD.MOV.U32 R6, RZ, RZ, R20 ;  /* 0x000000ffff067224 */ /* 0x000fe400078e0014 */
[----:B------:R-:W-:Y:S01]  /*53e0*/  IMAD.MOV.U32 R5, RZ, RZ, R23 ;  /* 0x000000ffff057224 */ /* 0x000fe200078e0017 */
[----:B------:R-:W-:Y:S06]  /*53f0*/  @!P0 BRA `(.L_x_116) ;  /* 0x00000000002c8947 */ /* 0x000fec0003800000 */
        /* <DEDUP_REMOVED lines=9> */
[----:B------:R-:W-:-:S04]  /*5490*/  IMAD.WIDE.U32.X R4, R23, UR7, R4, P1 ;  /* 0x0000000717047c25 */ /* 0x000fc800088e0404 */
[----:B------:R-:W-:-:S07]  /*54a0*/  IMAD.MOV.U32 R6, RZ, RZ, R4 ;  /* 0x000000ffff067224 */ /* 0x000fce00078e0004 */
.L_x_116:
[----:B------:R-:W-:Y:S01]  /*54b0*/  ULDC UR5, c[0x0][0x648] ;  /* 0x0001920000057ab9 */ /* 0x000fe20000000800 */
[----:B------:R-:W-:Y:S01]  /*54c0*/  LOP3.LUT R4, R22, UR17, RZ, 0xc0, !PT ;  /* 0x0000001116047c12 */ /* 0x000fe2000f8ec0ff */
[----:B------:R-:W-:Y:S01]  /*54d0*/  ULDC UR6, c[0x0][0x610] ;  /* 0x0001840000067ab9 */ /* 0x000fe20000000800 */
[----:B------:R-:W-:Y:S01]  /*54e0*/  SHF.R.U64 R5, R6, UR5, R5 ;  /* 0x0000000506057c19 */ /* 0x000fe20008001205 */
[----:B------:R-:W-:Y:S01]  /*54f0*/  ULDC UR5, c[0x0][0x638] ;  /* 0x00018e0000057ab9 */ /* 0x000fe20000000800 */
[----:B------:R-:W-:Y:S01]  /*5500*/  LOP3.LUT R21, R21, UR4, RZ, 0xc0, !PT ;  /* 0x0000000415157c12 */ /* 0x000fe2000f8ec0ff */
[----:B------:R-:W-:Y:S02]  /*5510*/  IMAD.MOV.U32 R6, RZ, RZ, R14 ;  /* 0x000000ffff067224 */ /* 0x000fe400078e000e */
[----:B------:R-:W-:Y:S02]  /*5520*/  IMAD.MOV R7, RZ, RZ, -R5 ;  /* 0x000000ffff077224 */ /* 0x000fe400078e0a05 */
[----:B------:R-:W-:-:S02]  /*5530*/  IMAD R4, R5, UR18, R4 ;  /* 0x0000001205047c24 */ /* 0x000fc4000f8e0204 */
[----:B------:R-:W-:Y:S01]  /*5540*/  IMAD R20, R7, UR5, R20 ;  /* 0x0000000507147c24 */ /* 0x000fe2000f8e0214 */
[----:B------:R-:W-:Y:S01]  /*5550*/  ULDC UR5, c[0x0][0x600] ;  /* 0x0001800000057ab9 */ /* 0x000fe20000000800 */
[----:B------:R-:W-:Y:S02]  /*5560*/  IMAD R15, R4, UR6, R15 ;  /* 0x00000006040f7c24 */ /* 0x000fe4000f8e020f */
[----:B------:R-:W-:Y:S02]  /*5570*/  IMAD R20, R20, UR5, R21 ;  /* 0x0000000514147c24 */ /* 0x000fe4000f8e0215 */
[----:B------:R-:W-:-:S03]  /*5580*/  IMAD.MOV.U32 R4, RZ, RZ, 0x1 ;  /* 0x00000001ff047424 */ /* 0x000fc600078e00ff */
[----:B------:R-:W-:Y:S02]  /*5590*/  SEL R21, R20, R15, !P2 ;  /* 0x0000000f14157207 */ /* 0x000fe40005000000 */
[----:B------:R-:W-:-:S07]  /*55a0*/  SEL R20, R15, R20, !P2 ;  /* 0x000000140f147207 */ /* 0x000fce0005000000 */
.L_x_114:
[----:B------:R-:W-:Y:S05]  /*55b0*/  BSYNC B1 ;  /* 0x0000000000017941 */ /* 0x000fea0003800000 */
.L_x_113:
[----:B------:R-:W-:-:S13]  /*55c0*/  LOP3.LUT P0, RZ, R4, 0xff, RZ, 0xc0, !PT ;  /* 0x000000ff04ff7812 */ /* 0x000fda000780c0ff */
[----:B------:R-:W-:Y:S05]  /*55d0*/  @P0 BRA `(.L_x_117) ;  /* 0xfffffff4003c0947 */ /* 0x000fea000383ffff */
[----:B------:R-:W-:Y:S05]  /*55e0*/  BSYNC B0 ;  /* 0x0000000000007941 */ /* 0x000fea0003800000 */
.L_x_106:
[----:B------:R-:W-:-:S03]  /*55f0*/  UMOV UR5, 0xffffffff ;  /* 0xffffffff00057882 */ /* 0x000fc60000000000 */
[----:B------:R-:W-:Y:S05]  /*5600*/  BRA.DIV UR5, `(.L_x_118) ;  /* 0x0000000605147947 */ /* 0x000fea000b800000 */
[----:B------:R-:W-:-:S13]  /*5610*/  ELECT P6, URZ, PT ;  /* 0x00000000003f782f */ /* 0x000fda00038c0000 */
.L_x_132:
[----:B------:R-:W-:Y:S04]  /*5620*/  BSSY B0, `(.L_x_119) ;  /* 0x000002b000007945 */ /* 0x000fe80003800000 */
[----:B------:R-:W-:Y:S05]  /*5630*/  @!P6 BRA `(.L_x_120) ;  /* 0x0000000000a4e947 */ /* 0x000fea0003800000 */
[----:B------:R-:W-:-:S04]  /*5640*/  LOP3.LUT R19, R19, 0x2, RZ, 0xfc, !PT ;  /* 0x0000000213137812 */ /* 0x000fc800078efcff */
[----:B------:R-:W-:-:S13]  /*5650*/  ISETP.NE.AND P0, PT, R19, 0x3, PT ;  /* 0x000000031300780c */ /* 0x000fda0003f05270 */
[----:B------:R-:W-:Y:S05]  /*5660*/  @!P0 BRA `(.L_x_121) ;  /* 0x0000000000048947 */ /* 0x000fea0003800000 */
[----:B------:R-:W-:Y:S01]  /*5670*/  BPT.TRAP 0x1 ;  /* 0x000000040000795c */ /* 0x000fe20000300000 */
.L_x_121:
[----:B------:R-:W0:Y:S01]  /*5680*/  S2R R5, SR_CgaCtaId ;  /* 0x0000000000057919 */ /* 0x000e220000008800 */
[----:B------:R-:W-:Y:S02]  /*5690*/  MOV R2, 0x400 ;  /* 0x0000040000027802 */ /* 0x000fe40000000f00 */
[----:B------:R-:W-:Y:S02]  /*56a0*/  SHF.L.U32 R4, R0, 0x1f, RZ ;  /* 0x0000001f00047819 */ /* 0x000fe400000006ff */
[----:B0-----:R-:W-:-:S05]  /*56b0*/  LEA R2, R5, R2, 0x18 ;  /* 0x0000000205027211 */ /* 0x001fca00078ec0ff */
[----:B------:R-:W-:-:S04]  /*56c0*/  VIADD R2, R2, 0x20 ;  /* 0x0000002002027836 */ /* 0x000fc80000000000 */
[C---:B------:R-:W-:Y:S02]  /*56d0*/  IMAD R7, R3.reuse, 0x8, R2 ;  /* 0x0000000803077824 */ /* 0x040fe400078e0202 */
[----:B------:R-:W-:Y:S02]  /*56e0*/  VIADD R3, R3, 0x1 ;  /* 0x0000000103037836 */ /* 0x000fe40000000000 */
[----:B------:R-:W0:Y:S03]  /*56f0*/  SYNCS.PHASECHK.TRANS64.TRYWAIT P0, [R7+URZ], R4 ;  /* 0x00000004070075a7 */ /* 0x000e26000800017f */
[----:B------:R-:W-:-:S04]  /*5700*/  ISETP.NE.AND P1, PT, R3, 0x4, PT ;  /* 0x000000040300780c */ /* 0x000fc80003f25270 */
[----:B------:R-:W-:Y:S02]  /*5710*/  SEL R5, RZ, 0x1, P1 ;  /* 0x00000001ff057807 */ /* 0x000fe40000800000 */
[----:B------:R-:W-:Y:S02]  /*5720*/  SEL R3, R3, RZ, P1 ;  /* 0x000000ff03037207 */ /* 0x000fe40000800000 */
[----:B------:R-:W-:-:S03]  /*5730*/  LOP3.LUT R6, R0, R5, RZ, 0x3c, !PT ;  /* 0x0000000500067212 */ /* 0x000fc600078e3cff */
[----:B------:R-:W-:Y:S01]  /*5740*/  IMAD R8, R3, 0x8, R2 ;  /* 0x0000000803087824 */ /* 0x000fe200078e0202 */
[----:B------:R-:W-:Y:S01]  /*5750*/  SHF.L.U32 R5, R6, 0x1f, RZ ;  /* 0x0000001f06057819 */ /* 0x000fe200000006ff */
[----:B0-----:R-:W-:Y:S06]  /*5760*/  @!P0 BRA `(.L_x_122) ;  /* 0x0000000000dc8947 */ /* 0x001fec0003800000 */
.L_x_133:
[----:B------:R-:W1:Y:S01]  /*5770*/  SYNCS.PHASECHK.TRANS64.TRYWAIT P0, [R8+URZ], R5 ;  /* 0x00000005080075a7 */ /* 0x000e62000800017f */
[----:B------:R-:W-:-:S05]  /*5780*/  VIADD R0, R3, 0x1 ;  /* 0x0000000103007836 */ /* 0x000fca0000000000 */
[----:B------:R-:W-:-:S04]  /*5790*/  ISETP.NE.AND P1, PT, R0, 0x4, PT ;  /* 0x000000040000780c */ /* 0x000fc80003f25270 */
[----:B------:R-:W-:Y:S02]  /*57a0*/  SEL R3, RZ, 0x1, P1 ;  /* 0x00000001ff037807 */ /* 0x000fe40000800000 */
[----:B0-----:R-:W-:Y:S02]  /*57b0*/  SEL R7, R0, RZ, P1 ;  /* 0x000000ff00077207 */ /* 0x001fe40000800000 */
[----:B------:R-:W-:-:S03]  /*57c0*/  LOP3.LUT R9, R6, R3, RZ, 0x3c, !PT ;  /* 0x0000000306097212 */ /* 0x000fc600078e3cff */
[----:B------:R-:W-:Y:S01]  /*57d0*/  IMAD R11, R7, 0x8, R2 ;  /* 0x00000008070b7824 */ /* 0x000fe200078e0202 */
[----:B------:R-:W-:Y:S01]  /*57e0*/  SHF.L.U32 R6, R9, 0x1f, RZ ;  /* 0x0000001f09067819 */ /* 0x000fe200000006ff */
[----:B-1----:R-:W-:Y:S06]  /*57f0*/  @!P0 BRA `(.L_x_123) ;  /* 0x0000000000cc8947 */ /* 0x002fec0003800000 */
.L_x_134:
[----:B------:R-:W1:Y:S01]  /*5800*/  SYNCS.PHASECHK.TRANS64.TRYWAIT P0, [R11+URZ], R6 ;  /* 0x000000060b0075a7 */ /* 0x000e62000800017f */
[----:B------:R-:W-:-:S05]  /*5810*/  VIADD R0, R7, 0x1 ;  /* 0x0000000107007836 */ /* 0x000fca0000000000 */
[----:B------:R-:W-:-:S04]  /*5820*/  ISETP.NE.AND P1, PT, R0, 0x4, PT ;  /* 0x000000040000780c */ /* 0x000fc80003f25270 */
[----:B------:R-:W-:Y:S02]  /*5830*/  SEL R4, RZ, 0x1, P1 ;  /* 0x00000001ff047807 */ /* 0x000fe40000800000 */
[----:B------:R-:W-:Y:S02]  /*5840*/  SEL R3, R0, RZ, P1 ;  /* 0x000000ff00037207 */ /* 0x000fe40000800000 */
[----:B------:R-:W-:Y:S01]  /*5850*/  LOP3.LUT R0, R9, R4, RZ, 0x3c, !PT ;  /* 0x0000000409007212 */ /* 0x000fe200078e3cff */
[----:B-1----:R-:W-:Y:S06]  /*5860*/  @!P0 BRA `(.L_x_124) ;  /* 0x0000000000c48947 */ /* 0x002fec0003800000 */
.L_x_135:
[----:B------:R-:W-:Y:S01]  /*5870*/  IMAD R3, R3, 0x8, R2 ;  /* 0x0000000803037824 */ /* 0x000fe200078e0202 */
[----:B------:R-:W-:-:S07]  /*5880*/  SHF.L.U32 R0, R0, 0x1f, RZ ;  /* 0x0000001f00007819 */ /* 0x000fce00000006ff */
.L_x_125:
[----:B--2---:R2:W3:Y:S02]  /*5890*/  SYNCS.PHASECHK.TRANS64.TRYWAIT P0, [R3+URZ], R0 ;  /* 0x00000000030075a7 */ /* 0x0044e4000800017f */
[----:B---3--:R-:W-:Y:S05]  /*58a0*/  @!P0 NANOSLEEP.SYNCS 0x989680 ;  /* 0x009896800000895d */ /* 0x008fea0003900000 */
[----:B------:R-:W3:Y:S02]  /*58b0*/  @!P0 SYNCS.PHASECHK.TRANS64 P0, [R3+URZ], R0 ;  /* 0x00000000030085a7 */ /* 0x000ee4000800007f */
[----:B---3--:R-:W-:Y:S05]  /*58c0*/  @!P0 BRA `(.L_x_125) ;  /* 0xfffffffc00f08947 */ /* 0x008fea000383ffff */
.L_x_120:
[----:B------:R-:W-:Y:S05]  /*58d0*/  BSYNC B0 ;  /* 0x0000000000007941 */ /* 0x000fea0003800000 */
.L_x_119:
[----:B------:R-:W-:Y:S05]  /*58e0*/  EXIT ;  /* 0x000000000000794d */ /* 0x000fea0003800000 */
.L_x_21:
[----:B---3--:R3:W4:Y:S02]  /*58f0*/  SYNCS.PHASECHK.TRANS64.TRYWAIT P1, [R3+URZ], R0 ;  /* 0x00000000030075a7 */ /* 0x008724000802017f */
[----:B----4-:R-:W-:Y:S05]  /*5900*/  @!P1 NANOSLEEP.SYNCS 0x989680 ;  /* 0x009896800000995d */ /* 0x010fea0003900000 */
[----:B------:R-:W4:Y:S02]  /*5910*/  @!P1 SYNCS.PHASECHK.TRANS64 P1, [R3+URZ], R0 ;  /* 0x00000000030095a7 */ /* 0x000f24000802007f */
[----:B----4-:R-:W-:Y:S05]  /*5920*/  @!P1 BRA `(.L_x_21) ;  /* 0xfffffffc00f09947 */ /* 0x010fea000383ffff */
[----:B------:R-:W-:Y:S05]  /*5930*/  BRA `(.L_x_20) ;  /* 0xffffffb800f47947 */ /* 0x000fea000383ffff */
.L_x_26:
[----:B-1----:R1:W2:Y:S02]  /*5940*/  SYNCS.PHASECHK.TRANS64.TRYWAIT P1, [R5+URZ], R4 ;  /* 0x00000004050075a7 */ /* 0x0022a4000802017f */
[----:B--2---:R-:W-:Y:S05]  /*5950*/  @!P1 NANOSLEEP.SYNCS 0x989680 ;  /* 0x009896800000995d */ /* 0x004fea0003900000 */
[----:B------:R-:W2:Y:S02]  /*5960*/  @!P1 SYNCS.PHASECHK.TRANS64 P1, [R5+URZ], R4 ;  /* 0x00000004050095a7 */ /* 0x000ea4000802007f */
[----:B--2---:R-:W-:Y:S05]  /*5970*/  @!P1 BRA `(.L_x_26) ;  /* 0xfffffffc00f09947 */ /* 0x004fea000383ffff */
[----:B------:R-:W-:Y:S05]  /*5980*/  BRA `(.L_x_25) ;  /* 0xffffffbc00e47947 */ /* 0x000fea000383ffff */
.L_x_107:
[----:B------:R-:W-:Y:S01]  /*5990*/  BSSY B1, `(.L_x_126) ;  /* 0x0000006000017945 */ /* 0x000fe20003800000 */
[----:B------:R-:W-:-:S07]  /*59a0*/  IMAD.MOV.U32 R15, RZ, RZ, -0x1 ;  /* 0xffffffffff0f7424 */ /* 0x000fce00078e00ff */
[----:B------:R-:W-:Y:S05]  /*59b0*/  WARPSYNC.COLLECTIVE R15, `(.L_x_127) ;  /* 0x000000000f0c7348 */ /* 0x000fea0003c00000 */
[----:B------:R-:W-:Y:S02]  /*59c0*/  ELECT P6, UR62, PT ;  /* 0x00000000003e782f */ /* 0x000fe400038c0000 */
[----:B------:R-:W-:Y:S01]  /*59d0*/  MOV R14, UR62 ;  /* 0x0000003e000e7c02 */ /* 0x000fe20008000f00 */
[----:B------:R-:W-:Y:S10]  /*59e0*/  ENDCOLLECTIVE ;  /* 0x000000000000791b */ /* 0x000ff40003800000 */
.L_x_127:
[----:B------:R-:W-:Y:S05]  /*59f0*/  BSYNC B1 ;  /* 0x0000000000017941 */ /* 0x000fea0003800000 */
.L_x_126:
[----:B------:R-:W-:Y:S05]  /*5a00*/  BRA `(.L_x_128) ;  /* 0xfffffff0003c7947 */ /* 0x000fea000383ffff */
.L_x_110:
[----:B0-----:R0:W1:Y:S02]  /*5a10*/  SYNCS.PHASECHK.TRANS64.TRYWAIT P0, [R20+URZ+0x20], R7 ;  /* 0x00002007140075a7 */ /* 0x001064000800017f */
[----:B-1----:R-:W-:Y:S05]  /*5a20*/  @!P0 NANOSLEEP.SYNCS 0x989680 ;  /* 0x009896800000895d */ /* 0x002fea0003900000 */
[----:B------:R-:W1:Y:S02]  /*5a30*/  @!P0 SYNCS.PHASECHK.TRANS64 P0, [R20+URZ+0x20], R7 ;  /* 0x00002007140085a7 */ /* 0x000e64000800007f */
[----:B-1----:R-:W-:Y:S05]  /*5a40*/  @!P0 BRA `(.L_x_110) ;  /* 0xfffffffc00f08947 */ /* 0x002fea000383ffff */
[----:B------:R-:W-:Y:S05]  /*5a50*/  BRA `(.L_x_129) ;  /* 0xfffffff000747947 */ /* 0x000fea000383ffff */
.L_x_118:
[----:B------:R-:W-:Y:S01]  /*5a60*/  BSSY B0, `(.L_x_130) ;  /* 0x0000006000007945 */ /* 0x000fe20003800000 */
[----:B------:R-:W-:-:S07]  /*5a70*/  IMAD.MOV.U32 R15, RZ, RZ, -0x1 ;  /* 0xffffffffff0f7424 */ /* 0x000fce00078e00ff */
[----:B------:R-:W-:Y:S05]  /*5a80*/  WARPSYNC.COLLECTIVE R15, `(.L_x_131) ;  /* 0x000000000f0c7348 */ /* 0x000fea0003c00000 */
[----:B------:R-:W-:Y:S02]  /*5a90*/  ELECT P6, UR62, PT ;  /* 0x00000000003e782f */ /* 0x000fe400038c0000 */
[----:B------:R-:W-:Y:S01]  /*5aa0*/  MOV R14, UR62 ;  /* 0x0000003e000e7c02 */ /* 0x000fe20008000f00 */
[----:B------:R-:W-:Y:S10]  /*5ab0*/  ENDCOLLECTIVE ;  /* 0x000000000000791b */ /* 0x000ff40003800000 */
.L_x_131:
[----:B------:R-:W-:Y:S05]  /*5ac0*/  BSYNC B0 ;  /* 0x0000000000007941 */ /* 0x000fea0003800000 */
.L_x_130:
[----:B------:R-:W-:Y:S05]  /*5ad0*/  BRA `(.L_x_132) ;  /* 0xfffffff800d07947 */ /* 0x000fea000383ffff */
.L_x_122:
[----:B0-----:R0:W1:Y:S02]  /*5ae0*/  SYNCS.PHASECHK.TRANS64.TRYWAIT P0, [R7+URZ], R4 ;  /* 0x00000004070075a7 */ /* 0x001064000800017f */
[----:B-1----:R-:W-:Y:S05]  /*5af0*/  @!P0 NANOSLEEP.SYNCS 0x989680 ;  /* 0x009896800000895d */ /* 0x002fea0003900000 */
[----:B------:R-:W1:Y:S02]  /*5b00*/  @!P0 SYNCS.PHASECHK.TRANS64 P0, [R7+URZ], R4 ;  /* 0x00000004070085a7 */ /* 0x000e64000800007f */
[----:B-1----:R-:W-:Y:S05]  /*5b10*/  @!P0 BRA `(.L_x_122) ;  /* 0xfffffffc00f08947 */ /* 0x002fea000383ffff */
[----:B------:R-:W-:Y:S05]  /*5b20*/  BRA `(.L_x_133) ;  /* 0xfffffffc00107947 */ /* 0x000fea000383ffff */
.L_x_123:
[----:B0-----:R0:W1:Y:S02]  /*5b30*/  SYNCS.PHASECHK.TRANS64.TRYWAIT P0, [R8+URZ], R5 ;  /* 0x00000005080075a7 */ /* 0x001064000800017f */
[----:B-1----:R-:W-:Y:S05]  /*5b40*/  @!P0 NANOSLEEP.SYNCS 0x989680 ;  /* 0x009896800000895d */ /* 0x002fea0003900000 */
[----:B------:R-:W1:Y:S02]  /*5b50*/  @!P0 SYNCS.PHASECHK.TRANS64 P0, [R8+URZ], R5 ;  /* 0x00000005080085a7 */ /* 0x000e64000800007f */
[----:B-1----:R-:W-:Y:S05]  /*5b60*/  @!P0 BRA `(.L_x_123) ;  /* 0xfffffffc00f08947 */ /* 0x002fea000383ffff */
[----:B------:R-:W-:Y:S05]  /*5b70*/  BRA `(.L_x_134) ;  /* 0xfffffffc00207947 */ /* 0x000fea000383ffff */
.L_x_124:
[----:B-1----:R1:W2:Y:S02]  /*5b80*/  SYNCS.PHASECHK.TRANS64.TRYWAIT P0, [R11+URZ], R6 ;  /* 0x000000060b0075a7 */ /* 0x0022a4000800017f */
[----:B--2---:R-:W-:Y:S05]  /*5b90*/  @!P0 NANOSLEEP.SYNCS 0x989680 ;  /* 0x009896800000895d */ /* 0x004fea0003900000 */
[----:B------:R-:W2:Y:S02]  /*5ba0*/  @!P0 SYNCS.PHASECHK.TRANS64 P0, [R11+URZ], R6 ;  /* 0x000000060b0085a7 */ /* 0x000ea4000800007f */
[----:B--2---:R-:W-:Y:S05]  /*5bb0*/  @!P0 BRA `(.L_x_124) ;  /* 0xfffffffc00f08947 */ /* 0x004fea000383ffff */
[----:B------:R-:W-:Y:S05]  /*5bc0*/  BRA `(.L_x_135) ;  /* 0xfffffffc00287947 */ /* 0x000fea000383ffff */
.L_x_136:
[----:B------:R-:W-:-:S00]  /*5bd0*/  BRA `(.L_x_136) ;  /* 0xfffffffc00fc7947 */ /* 0x000fc0000383ffff */
[----:B------:R-:W-:-:S00]  /*5be0*/  NOP ;  /* 0x0000000000007918 */ /* 0x000fc00000000000 */
        /* <DEDUP_REMOVED lines=9> */
.L_x_137:


//--------------------- .nv.global.init           --------------------------
	.section	.nv.global.init,"aw",@progbits
.nv.global.init:
	.type		$str$22,@object
	.size		$str$22,($str$23 - $str$22)
$str$22:
        /*0000*/ 	.byte	0x6b, 0x5f, 0x74, 0x69, 0x6c, 0x65, 0x5f, 0x63, 0x6f, 0x75, 0x6e, 0x74, 0x20, 0x3e, 0x3d, 0x20
        /*0010*/ 	.byte	0x31, 0x00
	.type		$str$23,@object
	.size		$str$23,(__unnamed_1 - $str$23)
$str$23:
        /*0012*/ 	.byte	0x2f, 0x74, 0x6d, 0x70, 0x2f, 0x63, 0x75, 0x74, 0x6c, 0x61, 0x73, 0x73, 0x5f, 0x73, 0x77, 0x65
        /*0022*/ 	.byte	0x65, 0x70, 0x5f, 0x73, 0x72, 0x63, 0x2f, 0x69, 0x6e, 0x63, 0x6c, 0x75, 0x64, 0x65, 0x2f, 0x63
        /*0032*/ 	.byte	0x75, 0x74, 0x6c, 0x61, 0x73, 0x73, 0x2f, 0x67, 0x65, 0x6d, 0x6d, 0x2f, 0x63, 0x6f, 0x6c, 0x6c
        /*0042*/ 	.byte	0x65, 0x63, 0x74, 0x69, 0x76, 0x65, 0x2f, 0x73, 0x6d, 0x39, 0x30, 0x5f, 0x6d, 0x6d, 0x61, 0x5f
        /*0052*/ 	.byte	0x74, 0x6d, 0x61, 0x5f, 0x67, 0x6d, 0x6d, 0x61, 0x5f, 0x73, 0x73, 0x5f, 0x77, 0x61, 0x72, 0x70
        /*0062*/ 	.byte	0x73, 0x70, 0x65, 0x63, 0x69, 0x61, 0x6c, 0x69, 0x7a, 0x65, 0x64, 0x2e, 0x68, 0x70, 0x70, 0x00
	.type		__unnamed_1,@object
	.size		__unnamed_1,(.L_0 - __unnamed_1)
__unnamed_1:
        /*0072*/ 	.byte	0x76, 0x6f, 0x69, 0x64, 0x20, 0x63, 0x75, 0x74, 0x6c, 0x61, 0x73, 0x73, 0x3a, 0x3a, 0x67, 0x65
        /* <DEDUP_REMOVED lines=172> */
        /*0b42*/ 	.byte	0x3a, 0x69, 0x64, 0x65, 0x6e, 0x74, 0x69, 0x74, 0x79, 0x5d, 0x00
.L_0:


//--------------------- .nv.shared._ZN7cutlass13device_kernelINS_4gemm6kernel13GemmUniversalIN4cute5tupleIJiiiiEEENS1_10collective13CollectiveMmaINS1_34MainloopSm90TmaGmmaWarpSpecializedILi4ENS5_IJNS4_1CILi2EEENSA_ILi1EEESC_EEENS1_35KernelTmaWarpSpecializedCooperativeEEENS5_IJNSA_ILi128EEENSA_ILi64EEESG_EEEaNS5_IJlSC_lEEEaSJ_NS4_8TiledMMAINS4_8MMA_AtomIJNS4_4SM904GMMA26MMA_64x64x32_S32S8S8_SS_TNEEEENS4_6LayoutISD_NS5_IJSC_NSA_ILi0EEESR_EEEEENS5_IJNS4_10UnderscoreESU_SU_EEEEENS4_13SM90_TMA_LOADENS4_14ComposedLayoutINS4_7SwizzleILi3ELi4ELi3EEENS4_18smem_ptr_flag_bitsILi8EEENSQ_INS5_IJNSA_ILi8EEESG_EEENS5_IJSG_SC_EEEEEEEvNS4_8identityENS4_23SM90_TMA_LOAD_MULTICASTES17_vS18_EENS_8epilogue10collective6detail29Sm90TmaWarpSpecializedAdapterINS1C_15DefaultEpilogueIaSJ_SJ_NS1B_6thread17LinearCombinationIaLi1EiiLNS1G_9ScaleType4KindE0ELNS_15FloatRoundStyleE2EaEENS1_15EpilogueDefaultEEEEEvvEEEEvNT_6ParamsE --------------------------
	.section	.nv.shared._ZN7cutlass13device_kernelINS_4gemm6kernel13GemmUniversalIN4cute5tupleIJiiiiEEENS1_10collective13CollectiveMmaINS1_34MainloopSm90TmaGmmaWarpSpecializedILi4ENS5_IJNS4_1CILi2EEENSA_ILi1EEESC_EEENS1_35KernelTmaWarpSpecializedCooperativeEEENS5_IJNSA_ILi128EEENSA_ILi64EEESG_EEEaNS5_IJlSC_lEEEaSJ_NS4_8TiledMMAINS4_8MMA_AtomIJNS4_4SM904GMMA26MMA_64x64x32_S32S8S8_SS_TNEEEENS4_6LayoutISD_NS5_IJSC_NSA_ILi0EEESR_EEEEENS5_IJNS4_10UnderscoreESU_SU_EEEEENS4_13SM90_TMA_LOADENS4_14ComposedLayoutINS4_7SwizzleILi3ELi4ELi3EEENS4_18smem_ptr_flag_bitsILi8EEENSQ_INS5_IJNSA_ILi8EEESG_EEENS5_IJSG_SC_EEEEEEEvNS4_8identityENS4_23SM90_TMA_LOAD_MULTICASTES17_vS18_EENS_8epilogue10collective6detail29Sm90TmaWarpSpecializedAdapterINS1C_15DefaultEpilogueIaSJ_SJ_NS1B_6thread17LinearCombinationIaLi1EiiLNS1G_9ScaleType4KindE0ELNS_15FloatRoundStyleE2EaEENS1_15EpilogueDefaultEEEEEvvEEEEvNT_6ParamsE,"aw",@nobits
	.sectionflags	@""
	.align	16
	.zero		1024


//--------------------- .nv.shared.reserved.0     --------------------------
	.section	.nv.shared.reserved.0,"aw",@nobits
	.weak		__nv_reservedSMEM_offset_0_alias
	.size		__nv_reservedSMEM_offset_0_alias, 0, 0
	.other		__nv_reservedSMEM_offset_0_alias,@"STO_CUDA_RESERVED_SHARED STV_DEFAULT"
__nv_reservedSMEM_offset_0_alias:
	.zero		0


//--------------------- .nv.global                --------------------------
	.section	.nv.global,"aw",@nobits
.nv.global:
	.type		_ZN39_INTERNAL_79e1099e_4_k_cu_4b3c2c67_56264cute1_E,@object
	.size		_ZN39_INTERNAL_79e1099e_4_k_cu_4b3c2c67_56264cute1_E,(_ZN39_INTERNAL_79e1099e_4_k_cu_4b3c2c67_56264cuda3std3__45__cpo6cbeginE - _ZN39_INTERNAL_79e1099e_4_k_cu_4b3c2c67_56264cute1_E)
_ZN39_INTERNAL_79e1099e_4_k_cu_4b3c2c67_56264cute1_E:
	.zero		1
	.type		_ZN39_INTERNAL_79e1099e_4_k_cu_4b3c2c67_56264cuda3std3__45__cpo6cbeginE,@object
	.size		_ZN39_INTERNAL_79e1099e_4_k_cu_4b3c2c67_56264cuda3std3__45__cpo6cbeginE,(_ZN39_INTERNAL_79e1099e_4_k_cu_4b3c2c67_56264cuda3std3__48in_placeE - _ZN39_INTERNAL_79e1099e_4_k_cu_4b3c2c67_56264cuda3std3__45__cpo6cbeginE)
_ZN39_INTERNAL_79e1099e_4_k_cu_4b3c2c67_56264cuda3std3__45__cpo6cbeginE:
	.zero		1
	.type		_ZN39_INTERNAL_79e1099e_4_k_cu_4b3c2c67_56264cuda3std3__48in_placeE,@object
	.size		_ZN39_INTERNAL_79e1099e_4_k_cu_4b3c2c67_56264cuda3std3__48in_placeE,(_ZN39_INTERNAL_79e1099e_4_k_cu_4b3c2c67_56264cuda3std6ranges3__45__cpo9iter_moveE - _ZN39_INTERNAL_79e1099e_4_k_cu_4b3c2c67_56264cuda3std3__48in_placeE)
_ZN39_INTERNAL_79e1099e_4_k_cu_4b3c2c67_56264cuda3std3__48in_placeE:
	.zero		1
	.type		_ZN39_INTERNAL_79e1099e_4_k_cu_4b3c2c67_56264cuda3std6ranges3__45__cpo9iter_moveE,@object
	.size		_ZN39_INTERNAL_79e1099e_4_k_cu_4b3c2c67_56264cuda3std6ranges3__45__cpo9iter_moveE,(_ZN39_INTERNAL_79e1099e_4_k_cu_4b3c2c67_56264cuda3std3__45__cpo5beginE - _ZN39_INTERNAL_79e1099e_4_k_cu_4b3c2c67_56264cuda3std6ranges3__45__cpo9iter_moveE)
_ZN39_INTERNAL_79e1099e_4_k_cu_4b3c2c67_56264cuda3std6ranges3__45__cpo9iter_moveE:
	.zero		1
	.type		_ZN39_INTERNAL_79e1099e_4_k_cu_4b3c2c67_56264cuda3std3__45__cpo5beginE,@object
	.size		_ZN39_INTERNAL_79e1099e_4_k_cu_4b3c2c67_56264cuda3std3__45__cpo5beginE,(_ZN39_INTERNAL_79e1099e_4_k_cu_4b3c2c67_56264cuda3std3__441_GLOBAL__N__79e1099e_4_k_cu_4b3c2c67_56266ignoreE - _ZN39_INTERNAL_79e1099e_4_k_cu_4b3c2c67_56264cuda3std3__45__cpo5beginE)
_ZN39_INTERNAL_79e1099e_4_k_cu_4b3c2c67_56264cuda3std3__45__cpo5beginE:
	.zero		1
	.type		_ZN39_INTERNAL_79e1099e_4_k_cu_4b3c2c67_56264cuda3std3__441_GLOBAL__N__79e1099e_4_k_cu_4b3c2c67_56266ignoreE,@object
	.size		_ZN39_INTERNAL_79e1099e_4_k_cu_4b3c2c67_56264cuda3std3__441_GLOBAL__N__79e1099e_4_k_cu_4b3c2c67_56266ignoreE,(_ZN39_INTERNAL_79e1099e_4_k_cu_4b3c2c67_56264cute7productE - _ZN39_INTERNAL_79e1099e_4_k_cu_4b3c2c67_56264cuda3std3__441_GLOBAL__N__79e1099e_4_k_cu_4b3c2c67_56266ignoreE)
_ZN39_INTERNAL_79e1099e_4_k_cu_4b3c2c67_56264cuda3std3__441_GLOBAL__N__79e1099e_4_k_cu_4b3c2c67_56266ignoreE:
	.zero		1
	.type		_ZN39_INTERNAL_79e1099e_4_k_cu_4b3c2c67_56264cute7productE,@object
	.size		_ZN39_INTERNAL_79e1099e_4_k_cu_4b3c2c67_56264cute7productE,(_ZN39_INTERNAL_79e1099e_4_k_cu_4b3c2c67_56264cuda3std3__45__cpo3endE - _ZN39_INTERNAL_79e1099e_4_k_cu_4b3c2c67_56264cute7productE)
_ZN39_INTERNAL_79e1099e_4_k_cu_4b3c2c67_56264cute7productE:
	.zero		1
	.type		_ZN39_INTERNAL_79e1099e_4_k_cu_4b3c2c67_56264cuda3std3__45__cpo3endE,@object
	.size		_ZN39_INTERNAL_79e1099e_4_k_cu_4b3c2c67_56264cuda3std3__45__cpo3endE,(_ZN39_INTERNAL_79e1099e_4_k_cu_4b3c2c67_56264cuda3std3__419piecewise_constructE - _ZN39_INTERNAL_79e1099e_4_k_cu_4b3c2c67_56264cuda3std3__45__cpo3endE)
_ZN39_INTERNAL_79e1099e_4_k_cu_4b3c2c67_56264cuda3std3__45__cpo3endE:
	.zero		1
	.type		_ZN39_INTERNAL_79e1099e_4_k_cu_4b3c2c67_56264cuda3std3__419piecewise_constructE,@object
	.size		_ZN39_INTERNAL_79e1099e_4_k_cu_4b3c2c67_56264cuda3std3__419piecewise_constructE,(_ZN39_INTERNAL_79e1099e_4_k_cu_4b3c2c67_56264cuda3std3__45__cpo4cendE - _ZN39_INTERNAL_79e1099e_4_k_cu_4b3c2c67_56264cuda3std3__419piecewise_constructE)
_ZN39_INTERNAL_79e1099e_4_k_cu_4b3c2c67_56264cuda3std3__419piecewise_constructE:
	.zero		1
	.type		_ZN39_INTERNAL_79e1099e_4_k_cu_4b3c2c67_56264cuda3std3__45__cpo4cendE,@object
	.size		_ZN39_INTERNAL_79e1099e_4_k_cu_4b3c2c67_56264cuda3std3__45__cpo4cendE,(_ZN39_INTERNAL_79e1099e_4_k_cu_4b3c2c67_56264cuda3std6ranges3__45__cpo4swapE - _ZN39_INTERNAL_79e1099e_4_k_cu_4b3c2c67_56264cuda3std3__45__cpo4cendE)
_ZN39_INTERNAL_79e1099e_4_k_cu_4b3c2c67_56264cuda3std3__45__cpo4cendE:
	.zero		1
	.type		_ZN39_INTERNAL_79e1099e_4_k_cu_4b3c2c67_56264cuda3std6ranges3__45__cpo4swapE,@object
	.size		_ZN39_INTERNAL_79e1099e_4_k_cu_4b3c2c67_56264cuda3std6ranges3__45__cpo4swapE,(.L_8 - _ZN39_INTERNAL_79e1099e_4_k_cu_4b3c2c67_56264cuda3std6ranges3__45__cpo4swapE)
_ZN39_INTERNAL_79e1099e_4_k_cu_4b3c2c67_56264cuda3std6ranges3__45__cpo4swapE:
	.zero		1
.L_8:


//--------------------- .nv.constant0._ZN7cutlass13device_kernelINS_4gemm6kernel13GemmUniversalIN4cute5tupleIJiiiiEEENS1_10collective13CollectiveMmaINS1_34MainloopSm90TmaGmmaWarpSpecializedILi4ENS5_IJNS4_1CILi2EEENSA_ILi1EEESC_EEENS1_35KernelTmaWarpSpecializedCooperativeEEENS5_IJNSA_ILi128EEENSA_ILi64EEESG_EEEaNS5_IJlSC_lEEEaSJ_NS4_8TiledMMAINS4_8MMA_AtomIJNS4_4SM904GMMA26MMA_64x64x32_S32S8S8_SS_TNEEEENS4_6LayoutISD_NS5_IJSC_NSA_ILi0EEESR_EEEEENS5_IJNS4_10UnderscoreESU_SU_EEEEENS4_13SM90_TMA_LOADENS4_14ComposedLayoutINS4_7SwizzleILi3ELi4ELi3EEENS4_18smem_ptr_flag_bitsILi8EEENSQ_INS5_IJNSA_ILi8EEESG_EEENS5_IJSG_SC_EEEEEEEvNS4_8identityENS4_23SM90_TMA_LOAD_MULTICASTES17_vS18_EENS_8epilogue10collective6detail29Sm90TmaWarpSpecializedAdapterINS1C_15DefaultEpilogueIaSJ_SJ_NS1B_6thread17LinearCombinationIaLi1EiiLNS1G_9ScaleType4KindE0ELNS_15FloatRoundStyleE2EaEENS1_15EpilogueDefaultEEEEEvvEEEEvNT_6ParamsE --------------------------
	.section	.nv.constant0._ZN7cutlass13device_kernelINS_4gemm6kernel13GemmUniversalIN4cute5tupleIJiiiiEEENS1_10collective13CollectiveMmaINS1_34MainloopSm90TmaGmmaWarpSpecializedILi4ENS5_IJNS4_1CILi2EEENSA_ILi1EEESC_EEENS1_35KernelTmaWarpSpecializedCooperativeEEENS5_IJNSA_ILi128EEENSA_ILi64EEESG_EEEaNS5_IJlSC_lEEEaSJ_NS4_8TiledMMAINS4_8MMA_AtomIJNS4_4SM904GMMA26MMA_64x64x32_S32S8S8_SS_TNEEEENS4_6LayoutISD_NS5_IJSC_NSA_ILi0EEESR_EEEEENS5_IJNS4_10UnderscoreESU_SU_EEEEENS4_13SM90_TMA_LOADENS4_14ComposedLayoutINS4_7SwizzleILi3ELi4ELi3EEENS4_18smem_ptr_flag_bitsILi8EEENSQ_INS5_IJNSA_ILi8EEESG_EEENS5_IJSG_SC_EEEEEEEvNS4_8identityENS4_23SM90_TMA_LOAD_MULTICASTES17_vS18_EENS_8epilogue10collective6detail29Sm90TmaWarpSpecializedAdapterINS1C_15DefaultEpilogueIaSJ_SJ_NS1B_6thread17LinearCombinationIaLi1EiiLNS1G_9ScaleType4KindE0ELNS_15FloatRoundStyleE2EaEENS1_15EpilogueDefaultEEEEEvvEEEEvNT_6ParamsE,"a",@progbits
	.sectionflags	@""
	.align	4
.nv.constant0._ZN7cutlass13device_kernelINS_4gemm6kernel13GemmUniversalIN4cute5tupleIJiiiiEEENS1_10collective13CollectiveMmaINS1_34MainloopSm90TmaGmmaWarpSpecializedILi4ENS5_IJNS4_1CILi2EEENSA_ILi1EEESC_EEENS1_35KernelTmaWarpSpecializedCooperativeEEENS5_IJNSA_ILi128EEENSA_ILi64EEESG_EEEaNS5_IJlSC_lEEEaSJ_NS4_8TiledMMAINS4_8MMA_AtomIJNS4_4SM904GMMA26MMA_64x64x32_S32S8S8_SS_TNEEEENS4_6LayoutISD_NS5_IJSC_NSA_ILi0EEESR_EEEEENS5_IJNS4_10UnderscoreESU_SU_EEEEENS4_13SM90_TMA_LOADENS4_14ComposedLayoutINS4_7SwizzleILi3ELi4ELi3EEENS4_18smem_ptr_flag_bitsILi8EEENSQ_INS5_IJNSA_ILi8EEESG_EEENS5_IJSG_SC_EEEEEEEvNS4_8identityENS4_23SM90_TMA_LOAD_MULTICASTES17_vS18_EENS_8epilogue10collective6detail29Sm90TmaWarpSpecializedAdapterINS1C_15DefaultEpilogueIaSJ_SJ_NS1B_6thread17LinearCombinationIaLi1EiiLNS1G_9ScaleType4KindE0ELNS_15FloatRoundStyleE2EaEENS1_15EpilogueDefaultEEEEEvvEEEEvNT_6ParamsE:
	.zero		1664


//--------------------- SYMBOLS --------------------------

	.type		.nv.reservedSmem.offset0,@object
	.size		.nv.reservedSmem.offset0,0x4
	.type		__assertfail,@function
